// auto-generated by cutlass_sweep.gemm — config: {"arch": "sm_100", "cluster_m": 1, "cluster_n": 1, "dtype": "tf32", "dtype_b": "tf32", "layout": "nt", "stages": 3, "tile_k": 128, "tile_m": 64, "tile_n": 64}
#include "cutlass/cutlass.h"
#include "cutlass/gemm/collective/collective_builder.hpp"
#include "cutlass/gemm/device/gemm_universal_adapter.h"
#include "cutlass/gemm/kernel/gemm_universal.hpp"
#include "cutlass/epilogue/collective/collective_builder.hpp"

using ElemA = cutlass::tfloat32_t;
using ElemB = cutlass::tfloat32_t;
using ElemCD = cutlass::tfloat32_t;
using Acc  = float;
using TileShape    = cute::Shape<cute::_64, cute::_64, cute::_128>;
using ClusterShape = cute::Shape<cute::_1, cute::_1, cute::_1>;

using CollectiveEpilogue = typename cutlass::epilogue::collective::CollectiveBuilder<
    cutlass::arch::Sm100, cutlass::arch::OpClassTensorOp,
    TileShape, ClusterShape,
    cutlass::epilogue::collective::EpilogueTileAuto,
    Acc, Acc,
    ElemCD, cutlass::layout::RowMajor, 128 / cutlass::sizeof_bits<ElemCD>::value,
    ElemCD, cutlass::layout::RowMajor, 128 / cutlass::sizeof_bits<ElemCD>::value,
    cutlass::epilogue::collective::EpilogueScheduleAuto
  >::CollectiveOp;

using CollectiveMainloop = typename cutlass::gemm::collective::CollectiveBuilder<
    cutlass::arch::Sm100, cutlass::arch::OpClassTensorOp,
    ElemA, cutlass::layout::RowMajor, 128 / cutlass::sizeof_bits<ElemA>::value,
    ElemB, cutlass::layout::ColumnMajor, 128 / cutlass::sizeof_bits<ElemB>::value,
    Acc,
    TileShape, ClusterShape,
    cutlass::gemm::collective::StageCount<3>,
    cutlass::gemm::collective::KernelScheduleAuto
  >::CollectiveOp;

using GemmKernel = cutlass::gemm::kernel::GemmUniversal<
    cute::Shape<int,int,int,int>,
    CollectiveMainloop,
    CollectiveEpilogue
>;
using Gemm = cutlass::gemm::device::GemmUniversalAdapter<GemmKernel>;

// Force the device kernel symbol into the cubin without needing a host main.
auto* _anchor = &cutlass::device_kernel<GemmKernel>;


// ===== COMPILED SASS (sm_100a) =====

	.target	sm_100a

	.elftype	@"ET_EXEC"


//--------------------- .note.nv.tkinfo           --------------------------
	.section	.note.nv.tkinfo,"",@"SHT_NOTE"
	.sectionflags	@"SHF_NOTE_NV_TKINFO"
	.tkinfo
        /*0018*/ 	.word	0x00000002
        /*0030*/ 	.string	""
        /*0030*/ 	.string	"ptxas"
        /*0030*/ 	.string	"Cuda compilation tools, release 13.0, V13.0.88"
        /*0030*/ 	.string	"Build cuda_13.0.r13.0/compiler.36424714_0"
        /*0030*/ 	.string	"-arch sm_100a -m 64 "



//--------------------- .note.nv.cuinfo           --------------------------
	.section	.note.nv.cuinfo,"",@"SHT_NOTE"
	.sectionflags	@"SHF_NOTE_NV_CUINFO"
        /*0018*/ 	.short	0x0002
        /*001a*/ 	.short	0x0064
        /*001c*/ 	.short	0x0082
	.zero		2


//--------------------- .nv.info                  --------------------------
	.section	.nv.info,"",@"SHT_CUDA_INFO"
	.align	4


	//----- nvinfo : EIATTR_REGCOUNT
	.align		4
        /*0000*/ 	.byte	0x04, 0x2f
        /*0002*/ 	.short	(.L_19 - .L_18)
	.align		4
.L_18:
        /*0004*/ 	.word	index@(_ZN7cutlass13device_kernelINS_4gemm6kernel13GemmUniversalIN4cute5tupleIJiiiiEEENS1_10collective13CollectiveMmaINS1_35MainloopSm100TmaUmmaWarpSpecializedILi3ELi2ELi4ENS5_IJNS4_1CILi1EEESB_SB_EEEEENS5_IJNSA_ILi64EEESE_NSA_ILi128EEEEEENS_10tfloat32_tENS5_IJlSB_lEEESH_SI_NS4_8TiledMMAINS4_8MMA_AtomIJNS4_17SM100_MMA_TF32_SSISH_SH_fLi64ELi64ELNS4_4UMMA5MajorE0ELSN_0ELNSM_7ScaleInE0ELSO_0EEEEEENS4_6LayoutISC_NS5_IJNSA_ILi0EEESS_SS_EEEEENS5_IJNS4_10UnderscoreESV_SV_EEEEENS4_13SM90_TMA_LOADENS4_14ComposedLayoutINS4_7SwizzleILi3ELi4ELi3EEENS4_18smem_ptr_flag_bitsILi32EEENSR_INS5_IJNSA_ILi8EEENSA_ILi32EEEEEENS5_IJS15_SB_EEEEEEEvNS4_8identityESY_S19_vS1A_EENS_8epilogue10collective18CollectiveEpilogueINS1C_23Sm100TmaWarpSpecializedILi3ELi2ELi16ELb1ELb0EEEJSG_NS5_IJNSR_ISE_SB_EENSR_IS15_SB_EEEEESH_SI_SH_SI_NS1C_6fusion15FusionCallbacksIS1G_NS1K_17LinearCombinationISH_fSH_fLNS_15FloatRoundStyleE2EEESG_S1J_JEEENS4_5SM1004TMEM4LOAD26SM100_TMEM_LOAD_16dp128b8xESY_S19_NS4_17SM75_U32x4_LDSM_NENS4_14SM90_TMA_STOREES19_NS4_17SM90_U32x4_STSM_NENS4_39AutoVectorizingCopyWithAssumedAlignmentILi128EEEEEEvvEEEEvNT_6ParamsE)
        /*0008*/ 	.word	0x0000005f


	//----- nvinfo : EIATTR_FRAME_SIZE
	.align		4
.L_19:
        /*000c*/ 	.byte	0x04, 0x11
        /*000e*/ 	.short	(.L_21 - .L_20)
	.align		4
.L_20:
        /*0010*/ 	.word	index@($__internal_2_$__cuda_sm10x_tcgen05_guardrail_trap_unallocated_columns_being_dealloced)
        /*0014*/ 	.word	0x00000000


	//----- nvinfo : EIATTR_FRAME_SIZE
	.align		4
.L_21:
        /*0018*/ 	.byte	0x04, 0x11
        /*001a*/ 	.short	(.L_23 - .L_22)
	.align		4
.L_22:
        /*001c*/ 	.word	index@($__internal_1_$__cuda_sm10x_tcgen05_guardrail_trap_phase_invalid_during_alloc)
        /*0020*/ 	.word	0x00000000


	//----- nvinfo : EIATTR_FRAME_SIZE
	.align		4
.L_23:
        /*0024*/ 	.byte	0x04, 0x11
        /*0026*/ 	.short	(.L_25 - .L_24)
	.align		4
.L_24:
        /*0028*/ 	.word	index@($__internal_0_$__cuda_sm10x_tcgen05_guardrail_trap_col_being_dealloced_not_returned_by_alloc)
        /*002c*/ 	.word	0x00000000


	//----- nvinfo : EIATTR_FRAME_SIZE
	.align		4
.L_25:
        /*0030*/ 	.byte	0x04, 0x11
        /*0032*/ 	.short	(.L_27 - .L_26)
	.align		4
.L_26:
        /*0034*/ 	.word	index@(_ZN7cutlass13device_kernelINS_4gemm6kernel13GemmUniversalIN4cute5tupleIJiiiiEEENS1_10collective13CollectiveMmaINS1_35MainloopSm100TmaUmmaWarpSpecializedILi3ELi2ELi4ENS5_IJNS4_1CILi1EEESB_SB_EEEEENS5_IJNSA_ILi64EEESE_NSA_ILi128EEEEEENS_10tfloat32_tENS5_IJlSB_lEEESH_SI_NS4_8TiledMMAINS4_8MMA_AtomIJNS4_17SM100_MMA_TF32_SSISH_SH_fLi64ELi64ELNS4_4UMMA5MajorE0ELSN_0ELNSM_7ScaleInE0ELSO_0EEEEEENS4_6LayoutISC_NS5_IJNSA_ILi0EEESS_SS_EEEEENS5_IJNS4_10UnderscoreESV_SV_EEEEENS4_13SM90_TMA_LOADENS4_14ComposedLayoutINS4_7SwizzleILi3ELi4ELi3EEENS4_18smem_ptr_flag_bitsILi32EEENSR_INS5_IJNSA_ILi8EEENSA_ILi32EEEEEENS5_IJS15_SB_EEEEEEEvNS4_8identityESY_S19_vS1A_EENS_8epilogue10collective18CollectiveEpilogueINS1C_23Sm100TmaWarpSpecializedILi3ELi2ELi16ELb1ELb0EEEJSG_NS5_IJNSR_ISE_SB_EENSR_IS15_SB_EEEEESH_SI_SH_SI_NS1C_6fusion15FusionCallbacksIS1G_NS1K_17LinearCombinationISH_fSH_fLNS_15FloatRoundStyleE2EEESG_S1J_JEEENS4_5SM1004TMEM4LOAD26SM100_TMEM_LOAD_16dp128b8xESY_S19_NS4_17SM75_U32x4_LDSM_NENS4_14SM90_TMA_STOREES19_NS4_17SM90_U32x4_STSM_NENS4_39AutoVectorizingCopyWithAssumedAlignmentILi128EEEEEEvvEEEEvNT_6ParamsE)
        /*0038*/ 	.word	0x00000000


	//----- nvinfo : EIATTR_MIN_STACK_SIZE
	.align		4
.L_27:
        /*003c*/ 	.byte	0x04, 0x12
        /*003e*/ 	.short	(.L_29 - .L_28)
	.align		4
.L_28:
        /*0040*/ 	.word	index@(_ZN7cutlass13device_kernelINS_4gemm6kernel13GemmUniversalIN4cute5tupleIJiiiiEEENS1_10collective13CollectiveMmaINS1_35MainloopSm100TmaUmmaWarpSpecializedILi3ELi2ELi4ENS5_IJNS4_1CILi1EEESB_SB_EEEEENS5_IJNSA_ILi64EEESE_NSA_ILi128EEEEEENS_10tfloat32_tENS5_IJlSB_lEEESH_SI_NS4_8TiledMMAINS4_8MMA_AtomIJNS4_17SM100_MMA_TF32_SSISH_SH_fLi64ELi64ELNS4_4UMMA5MajorE0ELSN_0ELNSM_7ScaleInE0ELSO_0EEEEEENS4_6LayoutISC_NS5_IJNSA_ILi0EEESS_SS_EEEEENS5_IJNS4_10UnderscoreESV_SV_EEEEENS4_13SM90_TMA_LOADENS4_14ComposedLayoutINS4_7SwizzleILi3ELi4ELi3EEENS4_18smem_ptr_flag_bitsILi32EEENSR_INS5_IJNSA_ILi8EEENSA_ILi32EEEEEENS5_IJS15_SB_EEEEEEEvNS4_8identityESY_S19_vS1A_EENS_8epilogue10collective18CollectiveEpilogueINS1C_23Sm100TmaWarpSpecializedILi3ELi2ELi16ELb1ELb0EEEJSG_NS5_IJNSR_ISE_SB_EENSR_IS15_SB_EEEEESH_SI_SH_SI_NS1C_6fusion15FusionCallbacksIS1G_NS1K_17LinearCombinationISH_fSH_fLNS_15FloatRoundStyleE2EEESG_S1J_JEEENS4_5SM1004TMEM4LOAD26SM100_TMEM_LOAD_16dp128b8xESY_S19_NS4_17SM75_U32x4_LDSM_NENS4_14SM90_TMA_STOREES19_NS4_17SM90_U32x4_STSM_NENS4_39AutoVectorizingCopyWithAssumedAlignmentILi128EEEEEEvvEEEEvNT_6ParamsE)
        /*0044*/ 	.word	0x00000000
.L_29:


//--------------------- .nv.compat                --------------------------
	.section	.nv.compat,"",@"SHT_CUDA_COMPAT_INFO"
	.align	4
        /*0000*/ 	.byte	0x02, 0x09, 0x01, 0x00, 0x02, 0x02, 0x02, 0x00, 0x02, 0x05, 0x05, 0x00, 0x03, 0x07, 0x01, 0x01
        /*0010*/ 	.byte	0x02, 0x03, 0x01, 0x00, 0x02, 0x06, 0x01, 0x00, 0x04, 0x0b, 0x08, 0x00, 0x09, 0x00, 0x00, 0x00
        /*0020*/ 	.byte	0x00, 0x00, 0x00, 0x00


//--------------------- .nv.info._ZN7cutlass13device_kernelINS_4gemm6kernel13GemmUniversalIN4cute5tupleIJiiiiEEENS1_10collective13CollectiveMmaINS1_35MainloopSm100TmaUmmaWarpSpecializedILi3ELi2ELi4ENS5_IJNS4_1CILi1EEESB_SB_EEEEENS5_IJNSA_ILi64EEESE_NSA_ILi128EEEEEENS_10tfloat32_tENS5_IJlSB_lEEESH_SI_NS4_8TiledMMAINS4_8MMA_AtomIJNS4_17SM100_MMA_TF32_SSISH_SH_fLi64ELi64ELNS4_4UMMA5MajorE0ELSN_0ELNSM_7ScaleInE0ELSO_0EEEEEENS4_6LayoutISC_NS5_IJNSA_ILi0EEESS_SS_EEEEENS5_IJNS4_10UnderscoreESV_SV_EEEEENS4_13SM90_TMA_LOADENS4_14ComposedLayoutINS4_7SwizzleILi3ELi4ELi3EEENS4_18smem_ptr_flag_bitsILi32EEENSR_INS5_IJNSA_ILi8EEENSA_ILi32EEEEEENS5_IJS15_SB_EEEEEEEvNS4_8identityESY_S19_vS1A_EENS_8epilogue10collective18CollectiveEpilogueINS1C_23Sm100TmaWarpSpecializedILi3ELi2ELi16ELb1ELb0EEEJSG_NS5_IJNSR_ISE_SB_EENSR_IS15_SB_EEEEESH_SI_SH_SI_NS1C_6fusion15FusionCallbacksIS1G_NS1K_17LinearCombinationISH_fSH_fLNS_15FloatRoundStyleE2EEESG_S1J_JEEENS4_5SM1004TMEM4LOAD26SM100_TMEM_LOAD_16dp128b8xESY_S19_NS4_17SM75_U32x4_LDSM_NENS4_14SM90_TMA_STOREES19_NS4_17SM90_U32x4_STSM_NENS4_39AutoVectorizingCopyWithAssumedAlignmentILi128EEEEEEvvEEEEvNT_6ParamsE --------------------------
	.section	.nv.info._ZN7cutlass13device_kernelINS_4gemm6kernel13GemmUniversalIN4cute5tupleIJiiiiEEENS1_10collective13CollectiveMmaINS1_35MainloopSm100TmaUmmaWarpSpecializedILi3ELi2ELi4ENS5_IJNS4_1CILi1EEESB_SB_EEEEENS5_IJNSA_ILi64EEESE_NSA_ILi128EEEEEENS_10tfloat32_tENS5_IJlSB_lEEESH_SI_NS4_8TiledMMAINS4_8MMA_AtomIJNS4_17SM100_MMA_TF32_SSISH_SH_fLi64ELi64ELNS4_4UMMA5MajorE0ELSN_0ELNSM_7ScaleInE0ELSO_0EEEEEENS4_6LayoutISC_NS5_IJNSA_ILi0EEESS_SS_EEEEENS5_IJNS4_10UnderscoreESV_SV_EEEEENS4_13SM90_TMA_LOADENS4_14ComposedLayoutINS4_7SwizzleILi3ELi4ELi3EEENS4_18smem_ptr_flag_bitsILi32EEENSR_INS5_IJNSA_ILi8EEENSA_ILi32EEEEEENS5_IJS15_SB_EEEEEEEvNS4_8identityESY_S19_vS1A_EENS_8epilogue10collective18CollectiveEpilogueINS1C_23Sm100TmaWarpSpecializedILi3ELi2ELi16ELb1ELb0EEEJSG_NS5_IJNSR_ISE_SB_EENSR_IS15_SB_EEEEESH_SI_SH_SI_NS1C_6fusion15FusionCallbacksIS1G_NS1K_17LinearCombinationISH_fSH_fLNS_15FloatRoundStyleE2EEESG_S1J_JEEENS4_5SM1004TMEM4LOAD26SM100_TMEM_LOAD_16dp128b8xESY_S19_NS4_17SM75_U32x4_LDSM_NENS4_14SM90_TMA_STOREES19_NS4_17SM90_U32x4_STSM_NENS4_39AutoVectorizingCopyWithAssumedAlignmentILi128EEEEEEvvEEEEvNT_6ParamsE,"",@"SHT_CUDA_INFO"
	.sectionflags	@""
	.align	4


	//----- nvinfo : EIATTR_CUDA_API_VERSION
	.align		4
        /*0000*/ 	.byte	0x04, 0x37
        /*0002*/ 	.short	(.L_31 - .L_30)
.L_30:
        /*0004*/ 	.word	0x00000082


	//----- nvinfo : EIATTR_KPARAM_INFO
	.align		4
.L_31:
        /*0008*/ 	.byte	0x04, 0x17
        /*000a*/ 	.short	(.L_33 - .L_32)
.L_32:
        /*000c*/ 	.word	0x00000000
        /*0010*/ 	.short	0x0000
        /*0012*/ 	.short	0x0000
        /*0014*/ 	.byte	0x00, 0xf0, 0x01, 0x20


	//----- nvinfo : EIATTR_AT_ENTRY_FRAGMENTS
	.align		4
.L_33:
        /*0018*/ 	.byte	0x04, 0x4f
        /*001a*/ 	.short	(.L_35 - .L_34)


	//   ....[0]....
.L_34:
        /*001c*/ 	.word	0x00000006


	//----- nvinfo : EIATTR_RESERVED_SMEM_USED
	.align		4
.L_35:
        /*0020*/ 	.byte	0x01, 0x41
	.zero		2


	//----- nvinfo : EIATTR_SPARSE_MMA_MASK
	.align		4
        /*0024*/ 	.byte	0x03, 0x50
        /*0026*/ 	.short	0x0000


	//----- nvinfo : EIATTR_TCGEN05_1CTA_USED
	.align		4
        /*0028*/ 	.byte	0x01, 0x51
	.zero		2


	//----- nvinfo : EIATTR_MAXREG_COUNT
	.align		4
        /*002c*/ 	.byte	0x03, 0x1b
        /*002e*/ 	.short	0x00ff


	//----- nvinfo : EIATTR_NUM_BARRIERS
	.align		4
        /*0030*/ 	.byte	0x02, 0x4c
        /*0032*/ 	.byte	0x07
	.zero		1


	//----- nvinfo : EIATTR_EXTERNS
	.align		4
        /*0034*/ 	.byte	0x04, 0x0f
        /*0036*/ 	.short	(.L_37 - .L_36)


	//   ....[0]....
	.align		4
.L_36:
        /*0038*/ 	.word	index@(__assertfail)


	//----- nvinfo : EIATTR_MERCURY_ISA_VERSION
	.align		4
.L_37:
        /*003c*/ 	.byte	0x03, 0x5f
        /*003e*/ 	.short	0x0101


	//----- nvinfo : EIATTR_INT_WARP_WIDE_INSTR_OFFSETS
	.align		4
        /*0040*/ 	.byte	0x04, 0x31
        /*0042*/ 	.short	(.L_39 - .L_38)


	//   ....[0]....
.L_38:
        /*0044*/ 	.word	0x00002230


	//   ....[1]....
        /*0048*/ 	.word	0x000040f0


	//   ....[2]....
        /*004c*/ 	.word	0x00004110


	//   ....[3]....
        /*0050*/ 	.word	0x00004140


	//   ....[4]....
        /*0054*/ 	.word	0x00004a50


	//   ....[5]....
        /*0058*/ 	.word	0x00004af0


	//   ....[6]....
        /*005c*/ 	.word	0x00004d30


	//   ....[7]....
        /*0060*/ 	.word	0x00004df0


	//----- nvinfo : EIATTR_COOP_GROUP_MASK_REGIDS
	.align		4
.L_39:
        /*0064*/ 	.byte	0x04, 0x29
        /*0066*/ 	.short	(.L_41 - .L_40)


	//   ....[0]....
.L_40:
        /*0068*/ 	.word	0xffffffff


	//   ....[1]....
        /*006c*/ 	.word	0xffffffff


	//   ....[2]....
        /*0070*/ 	.word	0xffffffff


	//   ....[3]....
        /*0074*/ 	.word	0xffffffff


	//   ....[4]....
        /*0078*/ 	.word	0xffffffff


	//   ....[5]....
        /*007c*/ 	.word	0xffffffff


	//   ....[6]....
        /*0080*/ 	.word	0xffffffff


	//   ....[7]....
        /*0084*/ 	.word	0xffffffff


	//   ....[8]....
        /*0088*/ 	.word	0xffffffff


	//   ....[9]....
        /*008c*/ 	.word	0xffffffff


	//   ....[10]....
        /*0090*/ 	.word	0xffffffff


	//   ....[11]....
        /*0094*/ 	.word	0xffffffff


	//   ....[12]....
        /*0098*/ 	.word	0xffffffff


	//----- nvinfo : EIATTR_COOP_GROUP_INSTR_OFFSETS
	.align		4
.L_41:
        /*009c*/ 	.byte	0x04, 0x28
        /*009e*/ 	.short	(.L_43 - .L_42)


	//   ....[0]....
.L_42:
        /*00a0*/ 	.word	0x00000090


	//   ....[1]....
        /*00a4*/ 	.word	0x000004d0


	//   ....[2]....
        /*00a8*/ 	.word	0x00000620


	//   ....[3]....
        /*00ac*/ 	.word	0x000007a0


	//   ....[4]....
        /*00b0*/ 	.word	0x000008a0


	//   ....[5]....
        /*00b4*/ 	.word	0x00000a10


	//   ....[6]....
        /*00b8*/ 	.word	0x00000bb0


	//   ....[7]....
        /*00bc*/ 	.word	0x00002110


	//   ....[8]....
        /*00c0*/ 	.word	0x00002e60


	//   ....[9]....
        /*00c4*/ 	.word	0x00003070


	//   ....[10]....
        /*00c8*/ 	.word	0x000030a0


	//   ....[11]....
        /*00cc*/ 	.word	0x00003fc0


	//   ....[12]....
        /*00d0*/ 	.word	0x00004200


	//----- nvinfo : EIATTR_VRC_CTA_INIT_COUNT
	.align		4
.L_43:
        /*00d4*/ 	.byte	0x02, 0x4a
        /*00d6*/ 	.byte	0x80
	.zero		1


	//----- nvinfo : EIATTR_SYSCALL_OFFSETS
	.align		4
        /*00d8*/ 	.byte	0x04, 0x46
        /*00da*/ 	.short	(.L_45 - .L_44)


	//   ....[0]....
.L_44:
        /*00dc*/ 	.word	0x00005a60


	//   ....[1]....
        /*00e0*/ 	.word	0x00005b50


	//   ....[2]....
        /*00e4*/ 	.word	0x00006410


	//   ....[3]....
        /*00e8*/ 	.word	0x00006e60


	//----- nvinfo : EIATTR_MBARRIER_INSTR_OFFSETS
	.align		4
.L_45:
        /*00ec*/ 	.byte	0x04, 0x39
        /*00ee*/ 	.short	(.L_47 - .L_46)


	//   ....[0]....
.L_46:
        /*00f0*/ 	.word	0x000005b0
        /*00f4*/ 	.word	0x000000ff
        /*00f8*/ 	.word	0x00000000
        /*00fc*/ 	.short	0x0100
        /*00fe*/ 	.byte	0x04
	.zero		1


	//   ....[1]....
        /*0100*/ 	.word	0x000005c0
        /*0104*/ 	.word	0x000000ff
        /*0108*/ 	.word	0x00000018
        /*010c*/ 	.short	0x0100
        /*010e*/ 	.byte	0x04
	.zero		1


	//   ....[2]....
        /*0110*/ 	.word	0x000005d0
        /*0114*/ 	.word	0x000000ff
        /*0118*/ 	.word	0x00000008
        /*011c*/ 	.short	0x0100
        /*011e*/ 	.byte	0x04
	.zero		1


	//   ....[3]....
        /*0120*/ 	.word	0x000005e0
        /*0124*/ 	.word	0x000000ff
        /*0128*/ 	.word	0x00000020
        /*012c*/ 	.short	0x0100
        /*012e*/ 	.byte	0x04
	.zero		1


	//   ....[4]....
        /*0130*/ 	.word	0x000005f0
        /*0134*/ 	.word	0x000000ff
        /*0138*/ 	.word	0x00000010
        /*013c*/ 	.short	0x0100
        /*013e*/ 	.byte	0x04
	.zero		1


	//   ....[5]....
        /*0140*/ 	.word	0x00000600
        /*0144*/ 	.word	0x000000ff
        /*0148*/ 	.word	0x00000028
        /*014c*/ 	.short	0x0100
        /*014e*/ 	.byte	0x04
	.zero		1


	//   ....[6]....
        /*0150*/ 	.word	0x00000730
        /*0154*/ 	.word	0x000000ff
        /*0158*/ 	.word	0x00000030
        /*015c*/ 	.short	0x0100
        /*015e*/ 	.byte	0x04
	.zero		1


	//   ....[7]....
        /*0160*/ 	.word	0x00000740
        /*0164*/ 	.word	0x000000ff
        /*0168*/ 	.word	0x00000048
        /*016c*/ 	.short	0x0100
        /*016e*/ 	.byte	0x04
	.zero		1


	//   ....[8]....
        /*0170*/ 	.word	0x00000750
        /*0174*/ 	.word	0x000000ff
        /*0178*/ 	.word	0x00000038
        /*017c*/ 	.short	0x0100
        /*017e*/ 	.byte	0x04
	.zero		1


	//   ....[9]....
        /*0180*/ 	.word	0x00000760
        /*0184*/ 	.word	0x000000ff
        /*0188*/ 	.word	0x00000050
        /*018c*/ 	.short	0x0100
        /*018e*/ 	.byte	0x04
	.zero		1


	//   ....[10]....
        /*0190*/ 	.word	0x00000770
        /*0194*/ 	.word	0x000000ff
        /*0198*/ 	.word	0x00000040
        /*019c*/ 	.short	0x0100
        /*019e*/ 	.byte	0x04
	.zero		1


	//   ....[11]....
        /*01a0*/ 	.word	0x00000780
        /*01a4*/ 	.word	0x000000ff
        /*01a8*/ 	.word	0x00000058
        /*01ac*/ 	.short	0x0100
        /*01ae*/ 	.byte	0x04
	.zero		1


	//   ....[12]....
        /*01b0*/ 	.word	0x00000870
        /*01b4*/ 	.word	0x000000ff
        /*01b8*/ 	.word	0x00000060
        /*01bc*/ 	.short	0x0100
        /*01be*/ 	.byte	0x06
	.zero		1


	//   ....[13]....
        /*01c0*/ 	.word	0x00000880
        /*01c4*/ 	.word	0x000000ff
        /*01c8*/ 	.word	0x00000068
        /*01cc*/ 	.short	0x0100
        /*01ce*/ 	.byte	0x06
	.zero		1


	//   ....[14]....
        /*01d0*/ 	.word	0x000009c0
        /*01d4*/ 	.word	0x000000ff
        /*01d8*/ 	.word	0x00000070
        /*01dc*/ 	.short	0x0100
        /*01de*/ 	.byte	0x06
	.zero		1


	//   ....[15]....
        /*01e0*/ 	.word	0x000009d0
        /*01e4*/ 	.word	0x000000ff
        /*01e8*/ 	.word	0x00000080
        /*01ec*/ 	.short	0x0100
        /*01ee*/ 	.byte	0x06
	.zero		1


	//   ....[16]....
        /*01f0*/ 	.word	0x000009e0
        /*01f4*/ 	.word	0x000000ff
        /*01f8*/ 	.word	0x00000078
        /*01fc*/ 	.short	0x0100
        /*01fe*/ 	.byte	0x06
	.zero		1


	//   ....[17]....
        /*0200*/ 	.word	0x000009f0
        /*0204*/ 	.word	0x000000ff
        /*0208*/ 	.word	0x00000088
        /*020c*/ 	.short	0x0100
        /*020e*/ 	.byte	0x06
	.zero		1


	//   ....[18]....
        /*0210*/ 	.word	0x00000b20
        /*0214*/ 	.word	0x000000ff
        /*0218*/ 	.word	0x00000090
        /*021c*/ 	.short	0x0100
        /*021e*/ 	.byte	0x04
	.zero		1


	//   ....[19]....
        /*0220*/ 	.word	0x00000b30
        /*0224*/ 	.word	0x000000ff
        /*0228*/ 	.word	0x000000b0
        /*022c*/ 	.short	0x0100
        /*022e*/ 	.byte	0x04
	.zero		1


	//   ....[20]....
        /*0230*/ 	.word	0x00000b40
        /*0234*/ 	.word	0x000000ff
        /*0238*/ 	.word	0x00000098
        /*023c*/ 	.short	0x0100
        /*023e*/ 	.byte	0x04
	.zero		1


	//   ....[21]....
        /*0240*/ 	.word	0x00000b50
        /*0244*/ 	.word	0x000000ff
        /*0248*/ 	.word	0x000000b8
        /*024c*/ 	.short	0x0100
        /*024e*/ 	.byte	0x04
	.zero		1


	//   ....[22]....
        /*0250*/ 	.word	0x00000b60
        /*0254*/ 	.word	0x000000ff
        /*0258*/ 	.word	0x000000a0
        /*025c*/ 	.short	0x0100
        /*025e*/ 	.byte	0x04
	.zero		1


	//   ....[23]....
        /*0260*/ 	.word	0x00000b70
        /*0264*/ 	.word	0x000000ff
        /*0268*/ 	.word	0x000000c0
        /*026c*/ 	.short	0x0100
        /*026e*/ 	.byte	0x04
	.zero		1


	//   ....[24]....
        /*0270*/ 	.word	0x00000b80
        /*0274*/ 	.word	0x000000ff
        /*0278*/ 	.word	0x000000a8
        /*027c*/ 	.short	0x0100
        /*027e*/ 	.byte	0x04
	.zero		1


	//   ....[25]....
        /*0280*/ 	.word	0x00000b90
        /*0284*/ 	.word	0x000000ff
        /*0288*/ 	.word	0x000000c8
        /*028c*/ 	.short	0x0100
        /*028e*/ 	.byte	0x04
	.zero		1


	//   ....[26]....
        /*0290*/ 	.word	0x00000c80
        /*0294*/ 	.word	0x000000ff
        /*0298*/ 	.word	0x000000d0
        /*029c*/ 	.short	0x0100
        /*029e*/ 	.byte	0x04
	.zero		1


	//   ....[27]....
        /*02a0*/ 	.word	0x00000c90
        /*02a4*/ 	.word	0x000000ff
        /*02a8*/ 	.word	0x000000e0
        /*02ac*/ 	.short	0x0100
        /*02ae*/ 	.byte	0x04
	.zero		1


	//   ....[28]....
        /*02b0*/ 	.word	0x00000ca0
        /*02b4*/ 	.word	0x000000ff
        /*02b8*/ 	.word	0x000000d8
        /*02bc*/ 	.short	0x0100
        /*02be*/ 	.byte	0x04
	.zero		1


	//   ....[29]....
        /*02c0*/ 	.word	0x00000cb0
        /*02c4*/ 	.word	0x000000ff
        /*02c8*/ 	.word	0x000000e8
        /*02cc*/ 	.short	0x0100
        /*02ce*/ 	.byte	0x04
	.zero		1


	//   ....[30]....
        /*02d0*/ 	.word	0x00001590
        /*02d4*/ 	.word	0x00000003
        /*02d8*/ 	.word	0x000000e0
        /*02dc*/ 	.short	0x010a
        /*02de*/ 	.byte	0xff
	.zero		1


	//   ....[31]....
        /*02e0*/ 	.word	0x000015c0
        /*02e4*/ 	.word	0x00000003
        /*02e8*/ 	.word	0x000000d0
        /*02ec*/ 	.short	0x0101
        /*02ee*/ 	.byte	0xff
	.zero		1


	//   ....[32]....
        /*02f0*/ 	.word	0x00001690
        /*02f4*/ 	.word	0x000000ff
        /*02f8*/ 	.word	0x00000018
        /*02fc*/ 	.short	0x010a
        /*02fe*/ 	.byte	0x04
	.zero		1


	//   ....[33]....
        /*0300*/ 	.word	0x00001730
        /*0304*/ 	.word	0x000000ff
        /*0308*/ 	.word	0x00000018
        /*030c*/ 	.short	0x010a
        /*030e*/ 	.byte	0x39
	.zero		1


	//   ....[34]....
        /*0310*/ 	.word	0x00001830
        /*0314*/ 	.word	0x000000ff
        /*0318*/ 	.word	0x00000018
        /*031c*/ 	.short	0x010a
        /*031e*/ 	.byte	0x04
	.zero		1


	//   ....[35]....
        /*0320*/ 	.word	0x00001be0
        /*0324*/ 	.word	0x000000ff
        /*0328*/ 	.word	0x00000068
        /*032c*/ 	.short	0x0101
        /*032e*/ 	.byte	0x17
	.zero		1


	//   ....[36]....
        /*0330*/ 	.word	0x00001c00
        /*0334*/ 	.word	0x000000ff
        /*0338*/ 	.word	0x00000018
        /*033c*/ 	.short	0x010a
        /*033e*/ 	.byte	0x04
	.zero		1


	//   ....[37]....
        /*0340*/ 	.word	0x00001c80
        /*0344*/ 	.word	0x000000ff
        /*0348*/ 	.word	0x00000018
        /*034c*/ 	.short	0x010a
        /*034e*/ 	.byte	0x39
	.zero		1


	//   ....[38]....
        /*0350*/ 	.word	0x00001d80
        /*0354*/ 	.word	0x000000ff
        /*0358*/ 	.word	0x00000018
        /*035c*/ 	.short	0x010a
        /*035e*/ 	.byte	0x04
	.zero		1


	//   ....[39]....
        /*0360*/ 	.word	0x00002140
        /*0364*/ 	.word	0x00000002
        /*0368*/ 	.word	0x00000070
        /*036c*/ 	.short	0x010a
        /*036e*/ 	.byte	0xff
	.zero		1


	//   ....[40]....
        /*0370*/ 	.word	0x00002200
        /*0374*/ 	.word	0x00000002
        /*0378*/ 	.word	0x00000000
        /*037c*/ 	.short	0x0101
        /*037e*/ 	.byte	0xff
	.zero		1


	//   ....[41]....
        /*0380*/ 	.word	0x00002760
        /*0384*/ 	.word	0x000000ff
        /*0388*/ 	.word	0x00000000
        /*038c*/ 	.short	0x010a
        /*038e*/ 	.byte	0x04
	.zero		1


	//   ....[42]....
        /*0390*/ 	.word	0x000027f0
        /*0394*/ 	.word	0x000000ff
        /*0398*/ 	.word	0x00000000
        /*039c*/ 	.short	0x010a
        /*039e*/ 	.byte	0x05
	.zero		1


	//   ....[43]....
        /*03a0*/ 	.word	0x00002890
        /*03a4*/ 	.word	0x00000000
        /*03a8*/ 	.word	0x00000000
        /*03ac*/ 	.short	0x010a
        /*03ae*/ 	.byte	0xff
	.zero		1


	//   ....[44]....
        /*03b0*/ 	.word	0x000029b0
        /*03b4*/ 	.word	0x00000000
        /*03b8*/ 	.word	0x000000d0
        /*03bc*/ 	.short	0x010a
        /*03be*/ 	.byte	0xff
	.zero		1


	//   ....[45]....
        /*03c0*/ 	.word	0x00002a10
        /*03c4*/ 	.word	0x00000004
        /*03c8*/ 	.word	0x00000000
        /*03cc*/ 	.short	0x0101
        /*03ce*/ 	.byte	0xff
	.zero		1


	//   ....[46]....
        /*03d0*/ 	.word	0x00002a30
        /*03d4*/ 	.word	0x000000ff
        /*03d8*/ 	.word	0x00000080
        /*03dc*/ 	.short	0x010a
        /*03de*/ 	.byte	0x04
	.zero		1


	//   ....[47]....
        /*03e0*/ 	.word	0x00002b50
        /*03e4*/ 	.word	0x00000000
        /*03e8*/ 	.word	0x00000070
        /*03ec*/ 	.short	0x010a
        /*03ee*/ 	.byte	0xff
	.zero		1


	//   ....[48]....
        /*03f0*/ 	.word	0x00002c60
        /*03f4*/ 	.word	0x00000000
        /*03f8*/ 	.word	0x00000000
        /*03fc*/ 	.short	0x0101
        /*03fe*/ 	.byte	0xff
	.zero		1


	//   ....[49]....
        /*0400*/ 	.word	0x00002cf0
        /*0404*/ 	.word	0x000000ff
        /*0408*/ 	.word	0x00000080
        /*040c*/ 	.short	0x0106
        /*040e*/ 	.byte	0x04
	.zero		1


	//   ....[50]....
        /*0410*/ 	.word	0x00002d10
        /*0414*/ 	.word	0x000000ff
        /*0418*/ 	.word	0x00000080
        /*041c*/ 	.short	0x010a
        /*041e*/ 	.byte	0x04
	.zero		1


	//   ....[51]....
        /*0420*/ 	.word	0x00002da0
        /*0424*/ 	.word	0x000000ff
        /*0428*/ 	.word	0x00000080
        /*042c*/ 	.short	0x0106
        /*042e*/ 	.byte	0x07
	.zero		1


	//   ....[52]....
        /*0430*/ 	.word	0x00002de0
        /*0434*/ 	.word	0x00000000
        /*0438*/ 	.word	0x00000080
        /*043c*/ 	.short	0x010a
        /*043e*/ 	.byte	0xff
	.zero		1


	//   ....[53]....
        /*0440*/ 	.word	0x000032f0
        /*0444*/ 	.word	0x00000000
        /*0448*/ 	.word	0x00000070
        /*044c*/ 	.short	0x010a
        /*044e*/ 	.byte	0xff
	.zero		1


	//   ....[54]....
        /*0450*/ 	.word	0x00003400
        /*0454*/ 	.word	0x00000003
        /*0458*/ 	.word	0x00000000
        /*045c*/ 	.short	0x0101
        /*045e*/ 	.byte	0xff
	.zero		1


	//   ....[55]....
        /*0460*/ 	.word	0x00003410
        /*0464*/ 	.word	0x000000ff
        /*0468*/ 	.word	0x00000000
        /*046c*/ 	.short	0x010a
        /*046e*/ 	.byte	0x04
	.zero		1


	//   ....[56]....
        /*0470*/ 	.word	0x00003490
        /*0474*/ 	.word	0x000000ff
        /*0478*/ 	.word	0x000000b0
        /*047c*/ 	.short	0x010a
        /*047e*/ 	.byte	0x4b
	.zero		1


	//   ....[57]....
        /*0480*/ 	.word	0x00003570
        /*0484*/ 	.word	0x000000ff
        /*0488*/ 	.word	0x00000000
        /*048c*/ 	.short	0x010a
        /*048e*/ 	.byte	0x05
	.zero		1


	//   ....[58]....
        /*0490*/ 	.word	0x000036c0
        /*0494*/ 	.word	0x000000ff
        /*0498*/ 	.word	0x00000000
        /*049c*/ 	.short	0x010a
        /*049e*/ 	.byte	0x07
	.zero		1


	//   ....[59]....
        /*04a0*/ 	.word	0x00003df0
        /*04a4*/ 	.word	0x000000ff
        /*04a8*/ 	.word	0x00000000
        /*04ac*/ 	.short	0x010a
        /*04ae*/ 	.byte	0x04
	.zero		1


	//   ....[60]....
        /*04b0*/ 	.word	0x00003e80
        /*04b4*/ 	.word	0x000000ff
        /*04b8*/ 	.word	0x00000000
        /*04bc*/ 	.short	0x010a
        /*04be*/ 	.byte	0x05
	.zero		1


	//   ....[61]....
        /*04c0*/ 	.word	0x00003f10
        /*04c4*/ 	.word	0x000000ff
        /*04c8*/ 	.word	0x00000000
        /*04cc*/ 	.short	0x010a
        /*04ce*/ 	.byte	0x05
	.zero		1


	//   ....[62]....
        /*04d0*/ 	.word	0x00003fa0
        /*04d4*/ 	.word	0x000000ff
        /*04d8*/ 	.word	0x00000000
        /*04dc*/ 	.short	0x010a
        /*04de*/ 	.byte	0x04
	.zero		1


	//   ....[63]....
        /*04e0*/ 	.word	0x000043f0
        /*04e4*/ 	.word	0x00000000
        /*04e8*/ 	.word	0x00000070
        /*04ec*/ 	.short	0x010a
        /*04ee*/ 	.byte	0xff
	.zero		1


	//   ....[64]....
        /*04f0*/ 	.word	0x000044b0
        /*04f4*/ 	.word	0x00000000
        /*04f8*/ 	.word	0x00000000
        /*04fc*/ 	.short	0x0101
        /*04fe*/ 	.byte	0xff
	.zero		1


	//   ....[65]....
        /*0500*/ 	.word	0x000047d0
        /*0504*/ 	.word	0x000000ff
        /*0508*/ 	.word	0x00000068
        /*050c*/ 	.short	0x010a
        /*050e*/ 	.byte	0x0d
	.zero		1


	//   ....[66]....
        /*0510*/ 	.word	0x000049f0
        /*0514*/ 	.word	0x000000ff
        /*0518*/ 	.word	0x00000048
        /*051c*/ 	.short	0x010a
        /*051e*/ 	.byte	0x04
	.zero		1


	//   ....[67]....
        /*0520*/ 	.word	0x00004c00
        /*0524*/ 	.word	0x000000ff
        /*0528*/ 	.word	0x00000030
        /*052c*/ 	.short	0x010b
        /*052e*/ 	.byte	0x04
	.zero		1


	//   ....[68]....
        /*0530*/ 	.word	0x00004c80
        /*0534*/ 	.word	0x000000ff
        /*0538*/ 	.word	0x00000000
        /*053c*/ 	.short	0x0101
        /*053e*/ 	.byte	0x0e
	.zero		1


	//   ....[69]....
        /*0540*/ 	.word	0x00004cb0
        /*0544*/ 	.word	0x000000ff
        /*0548*/ 	.word	0x00000048
        /*054c*/ 	.short	0x010a
        /*054e*/ 	.byte	0x06
	.zero		1


	//   ....[70]....
        /*0550*/ 	.word	0x00004ec0
        /*0554*/ 	.word	0x000000ff
        /*0558*/ 	.word	0x00000030
        /*055c*/ 	.short	0x010b
        /*055e*/ 	.byte	0x06
	.zero		1


	//   ....[71]....
        /*0560*/ 	.word	0x00004ed0
        /*0564*/ 	.word	0x000000ff
        /*0568*/ 	.word	0x00000000
        /*056c*/ 	.short	0x0101
        /*056e*/ 	.byte	0x04
	.zero		1


	//   ....[72]....
        /*0570*/ 	.word	0x00004f80
        /*0574*/ 	.word	0x000000ff
        /*0578*/ 	.word	0x00000000
        /*057c*/ 	.short	0x010a
        /*057e*/ 	.byte	0x04
	.zero		1


	//   ....[73]....
        /*0580*/ 	.word	0x00005010
        /*0584*/ 	.word	0x000000ff
        /*0588*/ 	.word	0x00000000
        /*058c*/ 	.short	0x010a
        /*058e*/ 	.byte	0x05
	.zero		1


	//   ....[74]....
        /*0590*/ 	.word	0x000050b0
        /*0594*/ 	.word	0x00000000
        /*0598*/ 	.word	0x00000000
        /*059c*/ 	.short	0x010a
        /*059e*/ 	.byte	0xff
	.zero		1


	//   ....[75]....
        /*05a0*/ 	.word	0x00005430
        /*05a4*/ 	.word	0x00000000
        /*05a8*/ 	.word	0x00000070
        /*05ac*/ 	.short	0x010a
        /*05ae*/ 	.byte	0xff
	.zero		1


	//   ....[76]....
        /*05b0*/ 	.word	0x00005540
        /*05b4*/ 	.word	0x00000000
        /*05b8*/ 	.word	0x00000000
        /*05bc*/ 	.short	0x0101
        /*05be*/ 	.byte	0xff
	.zero		1


	//   ....[77]....
        /*05c0*/ 	.word	0x00005fc0
        /*05c4*/ 	.word	0x00000000
        /*05c8*/ 	.word	0x00000030
        /*05cc*/ 	.short	0x010a
        /*05ce*/ 	.byte	0xff
	.zero		1


	//   ....[78]....
        /*05d0*/ 	.word	0x00006030
        /*05d4*/ 	.word	0x00000054
        /*05d8*/ 	.word	0x00000090
        /*05dc*/ 	.short	0x010a
        /*05de*/ 	.byte	0xff
	.zero		1


	//   ....[79]....
        /*05e0*/ 	.word	0x000060c0
        /*05e4*/ 	.word	0x00000000
        /*05e8*/ 	.word	0x00000030
        /*05ec*/ 	.short	0x010a
        /*05ee*/ 	.byte	0xff
	.zero		1


	//   ....[80]....
        /*05f0*/ 	.word	0x000062f0
        /*05f4*/ 	.word	0x00000054
        /*05f8*/ 	.word	0x00000090
        /*05fc*/ 	.short	0x010a
        /*05fe*/ 	.byte	0xff
	.zero		1


	//   ....[81]....
        /*0600*/ 	.word	0x00006b80
        /*0604*/ 	.word	0x00000000
        /*0608*/ 	.word	0x00000000
        /*060c*/ 	.short	0x0101
        /*060e*/ 	.byte	0xff
	.zero		1


	//   ....[82]....
        /*0610*/ 	.word	0x00006b90
        /*0614*/ 	.word	0x00000002
        /*0618*/ 	.word	0x00000030
        /*061c*/ 	.short	0x010a
        /*061e*/ 	.byte	0xff
	.zero		1


	//   ....[83]....
        /*0620*/ 	.word	0x00006c60
        /*0624*/ 	.word	0x00000002
        /*0628*/ 	.word	0x00000030
        /*062c*/ 	.short	0x010a
        /*062e*/ 	.byte	0xff
	.zero		1


	//   ....[84]....
        /*0630*/ 	.word	0x00007280
        /*0634*/ 	.word	0x000000ff
        /*0638*/ 	.word	0x00000000
        /*063c*/ 	.short	0x0101
        /*063e*/ 	.byte	0x04
	.zero		1


	//   ....[85]....
        /*0640*/ 	.word	0x00007640
        /*0644*/ 	.word	0x00000002
        /*0648*/ 	.word	0x00000000
        /*064c*/ 	.short	0x0101
        /*064e*/ 	.byte	0xff
	.zero		1


	//   ....[86]....
        /*0650*/ 	.word	0x000078b0
        /*0654*/ 	.word	0x000000ff
        /*0658*/ 	.word	0x00000000
        /*065c*/ 	.short	0x0101
        /*065e*/ 	.byte	0x04
	.zero		1


	//   ....[87]....
        /*0660*/ 	.word	0x000078d0
        /*0664*/ 	.word	0x00000003
        /*0668*/ 	.word	0x000000e0
        /*066c*/ 	.short	0x010a
        /*066e*/ 	.byte	0xff
	.zero		1


	//   ....[88]....
        /*0670*/ 	.word	0x00007930
        /*0674*/ 	.word	0x00000002
        /*0678*/ 	.word	0x00000018
        /*067c*/ 	.short	0x010a
        /*067e*/ 	.byte	0xff
	.zero		1


	//   ....[89]....
        /*0680*/ 	.word	0x00007990
        /*0684*/ 	.word	0x00000002
        /*0688*/ 	.word	0x00000018
        /*068c*/ 	.short	0x010a
        /*068e*/ 	.byte	0xff
	.zero		1


	//   ....[90]....
        /*0690*/ 	.word	0x000079e0
        /*0694*/ 	.word	0x00000002
        /*0698*/ 	.word	0x00000070
        /*069c*/ 	.short	0x010a
        /*069e*/ 	.byte	0xff
	.zero		1


	//   ....[91]....
        /*06a0*/ 	.word	0x00007a40
        /*06a4*/ 	.word	0x00000000
        /*06a8*/ 	.word	0x00000000
        /*06ac*/ 	.short	0x010a
        /*06ae*/ 	.byte	0xff
	.zero		1


	//   ....[92]....
        /*06b0*/ 	.word	0x00007aa0
        /*06b4*/ 	.word	0x00000000
        /*06b8*/ 	.word	0x00000000
        /*06bc*/ 	.short	0x010a
        /*06be*/ 	.byte	0xff
	.zero		1


	//   ....[93]....
        /*06c0*/ 	.word	0x00007af0
        /*06c4*/ 	.word	0x00000000
        /*06c8*/ 	.word	0x000000d0
        /*06cc*/ 	.short	0x010a
        /*06ce*/ 	.byte	0xff
	.zero		1


	//   ....[94]....
        /*06d0*/ 	.word	0x00007b50
        /*06d4*/ 	.word	0x00000000
        /*06d8*/ 	.word	0x00000080
        /*06dc*/ 	.short	0x010a
        /*06de*/ 	.byte	0xff
	.zero		1


	//   ....[95]....
        /*06e0*/ 	.word	0x00007ba0
        /*06e4*/ 	.word	0x00000000
        /*06e8*/ 	.word	0x00000070
        /*06ec*/ 	.short	0x010a
        /*06ee*/ 	.byte	0xff
	.zero		1


	//   ....[96]....
        /*06f0*/ 	.word	0x00007c00
        /*06f4*/ 	.word	0x00000000
        /*06f8*/ 	.word	0x00000080
        /*06fc*/ 	.short	0x010a
        /*06fe*/ 	.byte	0xff
	.zero		1


	//   ....[97]....
        /*0700*/ 	.word	0x00007c50
        /*0704*/ 	.word	0x00000000
        /*0708*/ 	.word	0x00000070
        /*070c*/ 	.short	0x010a
        /*070e*/ 	.byte	0xff
	.zero		1


	//   ....[98]....
        /*0710*/ 	.word	0x00007cb0
        /*0714*/ 	.word	0x00000003
        /*0718*/ 	.word	0x000000b0
        /*071c*/ 	.short	0x010a
        /*071e*/ 	.byte	0xff
	.zero		1


	//   ....[99]....
        /*0720*/ 	.word	0x00007d10
        /*0724*/ 	.word	0x00000000
        /*0728*/ 	.word	0x00000000
        /*072c*/ 	.short	0x010a
        /*072e*/ 	.byte	0xff
	.zero		1


	//   ....[100]....
        /*0730*/ 	.word	0x00007d70
        /*0734*/ 	.word	0x00000000
        /*0738*/ 	.word	0x00000000
        /*073c*/ 	.short	0x010a
        /*073e*/ 	.byte	0xff
	.zero		1


	//   ....[101]....
        /*0740*/ 	.word	0x00007dd0
        /*0744*/ 	.word	0x00000000
        /*0748*/ 	.word	0x00000000
        /*074c*/ 	.short	0x010a
        /*074e*/ 	.byte	0xff
	.zero		1


	//   ....[102]....
        /*0750*/ 	.word	0x00007e30
        /*0754*/ 	.word	0x00000000
        /*0758*/ 	.word	0x00000000
        /*075c*/ 	.short	0x010a
        /*075e*/ 	.byte	0xff
	.zero		1


	//   ....[103]....
        /*0760*/ 	.word	0x00007e90
        /*0764*/ 	.word	0x00000000
        /*0768*/ 	.word	0x00000000
        /*076c*/ 	.short	0x010a
        /*076e*/ 	.byte	0xff
	.zero		1


	//   ....[104]....
        /*0770*/ 	.word	0x00007ee0
        /*0774*/ 	.word	0x00000000
        /*0778*/ 	.word	0x00000070
        /*077c*/ 	.short	0x010a
        /*077e*/ 	.byte	0xff
	.zero		1


	//   ....[105]....
        /*0780*/ 	.word	0x00007f40
        /*0784*/ 	.word	0x00000000
        /*0788*/ 	.word	0x00000068
        /*078c*/ 	.short	0x010a
        /*078e*/ 	.byte	0xff
	.zero		1


	//   ....[106]....
        /*0790*/ 	.word	0x00007fa0
        /*0794*/ 	.word	0x00000000
        /*0798*/ 	.word	0x00000048
        /*079c*/ 	.short	0x010a
        /*079e*/ 	.byte	0xff
	.zero		1


	//   ....[107]....
        /*07a0*/ 	.word	0x00008000
        /*07a4*/ 	.word	0x00000003
        /*07a8*/ 	.word	0x00000048
        /*07ac*/ 	.short	0x010a
        /*07ae*/ 	.byte	0xff
	.zero		1


	//   ....[108]....
        /*07b0*/ 	.word	0x00008060
        /*07b4*/ 	.word	0x00000000
        /*07b8*/ 	.word	0x00000000
        /*07bc*/ 	.short	0x010a
        /*07be*/ 	.byte	0xff
	.zero		1


	//   ....[109]....
        /*07c0*/ 	.word	0x000080c0
        /*07c4*/ 	.word	0x00000000
        /*07c8*/ 	.word	0x00000000
        /*07cc*/ 	.short	0x010a
        /*07ce*/ 	.byte	0xff
	.zero		1


	//   ....[110]....
        /*07d0*/ 	.word	0x00008110
        /*07d4*/ 	.word	0x00000000
        /*07d8*/ 	.word	0x00000070
        /*07dc*/ 	.short	0x010a
        /*07de*/ 	.byte	0xff
	.zero		1


	//   ....[111]....
        /*07e0*/ 	.word	0x00008160
        /*07e4*/ 	.word	0x00000000
        /*07e8*/ 	.word	0x00000030
        /*07ec*/ 	.short	0x010a
        /*07ee*/ 	.byte	0xff
	.zero		1


	//   ....[112]....
        /*07f0*/ 	.word	0x000081b0
        /*07f4*/ 	.word	0x00000054
        /*07f8*/ 	.word	0x00000090
        /*07fc*/ 	.short	0x010a
        /*07fe*/ 	.byte	0xff
	.zero		1


	//   ....[113]....
        /*0800*/ 	.word	0x00008200
        /*0804*/ 	.word	0x00000002
        /*0808*/ 	.word	0x00000030
        /*080c*/ 	.short	0x010a
        /*080e*/ 	.byte	0xff
	.zero		1


	//----- nvinfo : EIATTR_NUM_MBARRIERS
	.align		4
.L_47:
        /*0810*/ 	.byte	0x03, 0x38
        /*0812*/ 	.short	0x001e


	//----- nvinfo : EIATTR_EXIT_INSTR_OFFSETS
	.align		4
        /*0814*/ 	.byte	0x04, 0x1c
        /*0816*/ 	.short	(.L_49 - .L_48)


	//   ....[0]....
.L_48:
        /*0818*/ 	.word	0x000028c0


	//   ....[1]....
        /*081c*/ 	.word	0x00002db0


	//   ....[2]....
        /*0820*/ 	.word	0x00002e10


	//   ....[3]....
        /*0824*/ 	.word	0x00004210


	//   ....[4]....
        /*0828*/ 	.word	0x000050e0


	//   ....[5]....
        /*082c*/ 	.word	0x00005120


	//   ....[6]....
        /*0830*/ 	.word	0x000077a0


	//   ....[7]....
        /*0834*/ 	.word	0x00007820


	//   ....[8]....
        /*0838*/ 	.word	0x00007850


	//   ....[9]....
        /*083c*/ 	.word	0x000078c0


	//----- nvinfo : EIATTR_MAX_THREADS
	.align		4
.L_49:
        /*0840*/ 	.byte	0x04, 0x05
        /*0842*/ 	.short	(.L_51 - .L_50)
.L_50:
        /*0844*/ 	.word	0x00000100
        /*0848*/ 	.word	0x00000001
        /*084c*/ 	.word	0x00000001


	//----- nvinfo : EIATTR_CRS_STACK_SIZE
	.align		4
.L_51:
        /*0850*/ 	.byte	0x04, 0x1e
        /*0852*/ 	.short	(.L_53 - .L_52)
.L_52:
        /*0854*/ 	.word	0x00000000


	//----- nvinfo : EIATTR_CBANK_PARAM_SIZE
	.align		4
.L_53:
        /*0858*/ 	.byte	0x03, 0x19
        /*085a*/ 	.short	0x0800


	//----- nvinfo : EIATTR_PARAM_CBANK
	.align		4
        /*085c*/ 	.byte	0x04, 0x0a
        /*085e*/ 	.short	(.L_55 - .L_54)
	.align		4
.L_54:
        /*0860*/ 	.word	index@(.nv.constant0._ZN7cutlass13device_kernelINS_4gemm6kernel13GemmUniversalIN4cute5tupleIJiiiiEEENS1_10collective13CollectiveMmaINS1_35MainloopSm100TmaUmmaWarpSpecializedILi3ELi2ELi4ENS5_IJNS4_1CILi1EEESB_SB_EEEEENS5_IJNSA_ILi64EEESE_NSA_ILi128EEEEEENS_10tfloat32_tENS5_IJlSB_lEEESH_SI_NS4_8TiledMMAINS4_8MMA_AtomIJNS4_17SM100_MMA_TF32_SSISH_SH_fLi64ELi64ELNS4_4UMMA5MajorE0ELSN_0ELNSM_7ScaleInE0ELSO_0EEEEEENS4_6LayoutISC_NS5_IJNSA_ILi0EEESS_SS_EEEEENS5_IJNS4_10UnderscoreESV_SV_EEEEENS4_13SM90_TMA_LOADENS4_14ComposedLayoutINS4_7SwizzleILi3ELi4ELi3EEENS4_18smem_ptr_flag_bitsILi32EEENSR_INS5_IJNSA_ILi8EEENSA_ILi32EEEEEENS5_IJS15_SB_EEEEEEEvNS4_8identityESY_S19_vS1A_EENS_8epilogue10collective18CollectiveEpilogueINS1C_23Sm100TmaWarpSpecializedILi3ELi2ELi16ELb1ELb0EEEJSG_NS5_IJNSR_ISE_SB_EENSR_IS15_SB_EEEEESH_SI_SH_SI_NS1C_6fusion15FusionCallbacksIS1G_NS1K_17LinearCombinationISH_fSH_fLNS_15FloatRoundStyleE2EEESG_S1J_JEEENS4_5SM1004TMEM4LOAD26SM100_TMEM_LOAD_16dp128b8xESY_S19_NS4_17SM75_U32x4_LDSM_NENS4_14SM90_TMA_STOREES19_NS4_17SM90_U32x4_STSM_NENS4_39AutoVectorizingCopyWithAssumedAlignmentILi128EEEEEEvvEEEEvNT_6ParamsE)
        /*0864*/ 	.short	0x0380
        /*0866*/ 	.short	0x0800


	//----- nvinfo : EIATTR_SW_WAR
	.align		4
.L_55:
        /*0868*/ 	.byte	0x04, 0x36
        /*086a*/ 	.short	(.L_57 - .L_56)
.L_56:
        /*086c*/ 	.word	0x00000008
.L_57:


//--------------------- .nv.callgraph             --------------------------
	.section	.nv.callgraph,"",@"SHT_CUDA_CALLGRAPH"
	.align	4
	.sectionentsize	8
	.align		4
        /*0000*/ 	.word	0x00000000
	.align		4
        /*0004*/ 	.word	0xffffffff
	.align		4
        /*0008*/ 	.word	index@(_ZN7cutlass13device_kernelINS_4gemm6kernel13GemmUniversalIN4cute5tupleIJiiiiEEENS1_10collective13CollectiveMmaINS1_35MainloopSm100TmaUmmaWarpSpecializedILi3ELi2ELi4ENS5_IJNS4_1CILi1EEESB_SB_EEEEENS5_IJNSA_ILi64EEESE_NSA_ILi128EEEEEENS_10tfloat32_tENS5_IJlSB_lEEESH_SI_NS4_8TiledMMAINS4_8MMA_AtomIJNS4_17SM100_MMA_TF32_SSISH_SH_fLi64ELi64ELNS4_4UMMA5MajorE0ELSN_0ELNSM_7ScaleInE0ELSO_0EEEEEENS4_6LayoutISC_NS5_IJNSA_ILi0EEESS_SS_EEEEENS5_IJNS4_10UnderscoreESV_SV_EEEEENS4_13SM90_TMA_LOADENS4_14ComposedLayoutINS4_7SwizzleILi3ELi4ELi3EEENS4_18smem_ptr_flag_bitsILi32EEENSR_INS5_IJNSA_ILi8EEENSA_ILi32EEEEEENS5_IJS15_SB_EEEEEEEvNS4_8identityESY_S19_vS1A_EENS_8epilogue10collective18CollectiveEpilogueINS1C_23Sm100TmaWarpSpecializedILi3ELi2ELi16ELb1ELb0EEEJSG_NS5_IJNSR_ISE_SB_EENSR_IS15_SB_EEEEESH_SI_SH_SI_NS1C_6fusion15FusionCallbacksIS1G_NS1K_17LinearCombinationISH_fSH_fLNS_15FloatRoundStyleE2EEESG_S1J_JEEENS4_5SM1004TMEM4LOAD26SM100_TMEM_LOAD_16dp128b8xESY_S19_NS4_17SM75_U32x4_LDSM_NENS4_14SM90_TMA_STOREES19_NS4_17SM90_U32x4_STSM_NENS4_39AutoVectorizingCopyWithAssumedAlignmentILi128EEEEEEvvEEEEvNT_6ParamsE)
	.align		4
        /*000c*/ 	.word	index@(__assertfail)
	.align		4
        /*0010*/ 	.word	0x00000000
	.align		4
        /*0014*/ 	.word	0xfffffffe
	.align		4
        /*0018*/ 	.word	0x00000000
	.align		4
        /*001c*/ 	.word	0xfffffffd
	.align		4
        /*0020*/ 	.word	0x00000000
	.align		4
        /*0024*/ 	.word	0xfffffffc


//--------------------- .nv.constant4             --------------------------
	.section	.nv.constant4,"a",@progbits
	.align	8
	.align		8
.nv.constant4:
        /*0000*/ 	.dword	__assertfail
	.align		8
        /*0008*/ 	.dword	__unnamed_1
	.align		8
        /*0010*/ 	.dword	__unnamed_2
	.align		8
        /*0018*/ 	.dword	_ZN40_INTERNAL_59159296_4_k_cu_54f05035_239054cuda3std3__45__cpo5beginE
	.align		8
        /*0020*/ 	.dword	_ZN40_INTERNAL_59159296_4_k_cu_54f05035_239054cuda3std3__45__cpo3endE
	.align		8
        /*0028*/ 	.dword	_ZN40_INTERNAL_59159296_4_k_cu_54f05035_239054cuda3std3__45__cpo6cbeginE
	.align		8
        /*0030*/ 	.dword	_ZN40_INTERNAL_59159296_4_k_cu_54f05035_239054cuda3std3__45__cpo4cendE
	.align		8
        /*0038*/ 	.dword	_ZN40_INTERNAL_59159296_4_k_cu_54f05035_239054cuda3std3__442_GLOBAL__N__59159296_4_k_cu_54f05035_239056ignoreE
	.align		8
        /*0040*/ 	.dword	_ZN40_INTERNAL_59159296_4_k_cu_54f05035_239054cuda3std3__419piecewise_constructE
	.align		8
        /*0048*/ 	.dword	_ZN40_INTERNAL_59159296_4_k_cu_54f05035_239054cuda3std3__48in_placeE
	.align		8
        /*0050*/ 	.dword	_ZN40_INTERNAL_59159296_4_k_cu_54f05035_239054cuda3std6ranges3__45__cpo4swapE
	.align		8
        /*0058*/ 	.dword	_ZN40_INTERNAL_59159296_4_k_cu_54f05035_239054cuda3std6ranges3__45__cpo9iter_moveE
	.align		8
        /*0060*/ 	.dword	_ZN40_INTERNAL_59159296_4_k_cu_54f05035_239054cute7productE
	.align		8
        /*0068*/ 	.dword	_ZN40_INTERNAL_59159296_4_k_cu_54f05035_239054cute1_E
	.align		8
        /*0070*/ 	.dword	$str$25
	.align		8
        /*0078*/ 	.dword	$str$26
	.align		8
        /*0080*/ 	.dword	$str$27
	.align		8
        /*0088*/ 	.dword	$str$28


//--------------------- .text._ZN7cutlass13device_kernelINS_4gemm6kernel13GemmUniversalIN4cute5tupleIJiiiiEEENS1_10collective13CollectiveMmaINS1_35MainloopSm100TmaUmmaWarpSpecializedILi3ELi2ELi4ENS5_IJNS4_1CILi1EEESB_SB_EEEEENS5_IJNSA_ILi64EEESE_NSA_ILi128EEEEEENS_10tfloat32_tENS5_IJlSB_lEEESH_SI_NS4_8TiledMMAINS4_8MMA_AtomIJNS4_17SM100_MMA_TF32_SSISH_SH_fLi64ELi64ELNS4_4UMMA5MajorE0ELSN_0ELNSM_7ScaleInE0ELSO_0EEEEEENS4_6LayoutISC_NS5_IJNSA_ILi0EEESS_SS_EEEEENS5_IJNS4_10UnderscoreESV_SV_EEEEENS4_13SM90_TMA_LOADENS4_14ComposedLayoutINS4_7SwizzleILi3ELi4ELi3EEENS4_18smem_ptr_flag_bitsILi32EEENSR_INS5_IJNSA_ILi8EEENSA_ILi32EEEEEENS5_IJS15_SB_EEEEEEEvNS4_8identityESY_S19_vS1A_EENS_8epilogue10collective18CollectiveEpilogueINS1C_23Sm100TmaWarpSpecializedILi3ELi2ELi16ELb1ELb0EEEJSG_NS5_IJNSR_ISE_SB_EENSR_IS15_SB_EEEEESH_SI_SH_SI_NS1C_6fusion15FusionCallbacksIS1G_NS1K_17LinearCombinationISH_fSH_fLNS_15FloatRoundStyleE2EEESG_S1J_JEEENS4_5SM1004TMEM4LOAD26SM100_TMEM_LOAD_16dp128b8xESY_S19_NS4_17SM75_U32x4_LDSM_NENS4_14SM90_TMA_STOREES19_NS4_17SM90_U32x4_STSM_NENS4_39AutoVectorizingCopyWithAssumedAlignmentILi128EEEEEEvvEEEEvNT_6ParamsE --------------------------
	.section	.text._ZN7cutlass13device_kernelINS_4gemm6kernel13GemmUniversalIN4cute5tupleIJiiiiEEENS1_10collective13CollectiveMmaINS1_35MainloopSm100TmaUmmaWarpSpecializedILi3ELi2ELi4ENS5_IJNS4_1CILi1EEESB_SB_EEEEENS5_IJNSA_ILi64EEESE_NSA_ILi128EEEEEENS_10tfloat32_tENS5_IJlSB_lEEESH_SI_NS4_8TiledMMAINS4_8MMA_AtomIJNS4_17SM100_MMA_TF32_SSISH_SH_fLi64ELi64ELNS4_4UMMA5MajorE0ELSN_0ELNSM_7ScaleInE0ELSO_0EEEEEENS4_6LayoutISC_NS5_IJNSA_ILi0EEESS_SS_EEEEENS5_IJNS4_10UnderscoreESV_SV_EEEEENS4_13SM90_TMA_LOADENS4_14ComposedLayoutINS4_7SwizzleILi3ELi4ELi3EEENS4_18smem_ptr_flag_bitsILi32EEENSR_INS5_IJNSA_ILi8EEENSA_ILi32EEEEEENS5_IJS15_SB_EEEEEEEvNS4_8identityESY_S19_vS1A_EENS_8epilogue10collective18CollectiveEpilogueINS1C_23Sm100TmaWarpSpecializedILi3ELi2ELi16ELb1ELb0EEEJSG_NS5_IJNSR_ISE_SB_EENSR_IS15_SB_EEEEESH_SI_SH_SI_NS1C_6fusion15FusionCallbacksIS1G_NS1K_17LinearCombinationISH_fSH_fLNS_15FloatRoundStyleE2EEESG_S1J_JEEENS4_5SM1004TMEM4LOAD26SM100_TMEM_LOAD_16dp128b8xESY_S19_NS4_17SM75_U32x4_LDSM_NENS4_14SM90_TMA_STOREES19_NS4_17SM90_U32x4_STSM_NENS4_39AutoVectorizingCopyWithAssumedAlignmentILi128EEEEEEvvEEEEvNT_6ParamsE,"ax",@progbits
	.align	128
.text._ZN7cutlass13device_kernelINS_4gemm6kernel13GemmUniversalIN4cute5tupleIJiiiiEEENS1_10collective13CollectiveMmaINS1_35MainloopSm100TmaUmmaWarpSpecializedILi3ELi2ELi4ENS5_IJNS4_1CILi1EEESB_SB_EEEEENS5_IJNSA_ILi64EEESE_NSA_ILi128EEEEEENS_10tfloat32_tENS5_IJlSB_lEEESH_SI_NS4_8TiledMMAINS4_8MMA_AtomIJNS4_17SM100_MMA_TF32_SSISH_SH_fLi64ELi64ELNS4_4UMMA5MajorE0ELSN_0ELNSM_7ScaleInE0ELSO_0EEEEEENS4_6LayoutISC_NS5_IJNSA_ILi0EEESS_SS_EEEEENS5_IJNS4_10UnderscoreESV_SV_EEEEENS4_13SM90_TMA_LOADENS4_14ComposedLayoutINS4_7SwizzleILi3ELi4ELi3EEENS4_18smem_ptr_flag_bitsILi32EEENSR_INS5_IJNSA_ILi8EEENSA_ILi32EEEEEENS5_IJS15_SB_EEEEEEEvNS4_8identityESY_S19_vS1A_EENS_8epilogue10collective18CollectiveEpilogueINS1C_23Sm100TmaWarpSpecializedILi3ELi2ELi16ELb1ELb0EEEJSG_NS5_IJNSR_ISE_SB_EENSR_IS15_SB_EEEEESH_SI_SH_SI_NS1C_6fusion15FusionCallbacksIS1G_NS1K_17LinearCombinationISH_fSH_fLNS_15FloatRoundStyleE2EEESG_S1J_JEEENS4_5SM1004TMEM4LOAD26SM100_TMEM_LOAD_16dp128b8xESY_S19_NS4_17SM75_U32x4_LDSM_NENS4_14SM90_TMA_STOREES19_NS4_17SM90_U32x4_STSM_NENS4_39AutoVectorizingCopyWithAssumedAlignmentILi128EEEEEEvvEEEEvNT_6ParamsE:
        .type           _ZN7cutlass13device_kernelINS_4gemm6kernel13GemmUniversalIN4cute5tupleIJiiiiEEENS1_10collective13CollectiveMmaINS1_35MainloopSm100TmaUmmaWarpSpecializedILi3ELi2ELi4ENS5_IJNS4_1CILi1EEESB_SB_EEEEENS5_IJNSA_ILi64EEESE_NSA_ILi128EEEEEENS_10tfloat32_tENS5_IJlSB_lEEESH_SI_NS4_8TiledMMAINS4_8MMA_AtomIJNS4_17SM100_MMA_TF32_SSISH_SH_fLi64ELi64ELNS4_4UMMA5MajorE0ELSN_0ELNSM_7ScaleInE0ELSO_0EEEEEENS4_6LayoutISC_NS5_IJNSA_ILi0EEESS_SS_EEEEENS5_IJNS4_10UnderscoreESV_SV_EEEEENS4_13SM90_TMA_LOADENS4_14ComposedLayoutINS4_7SwizzleILi3ELi4ELi3EEENS4_18smem_ptr_flag_bitsILi32EEENSR_INS5_IJNSA_ILi8EEENSA_ILi32EEEEEENS5_IJS15_SB_EEEEEEEvNS4_8identityESY_S19_vS1A_EENS_8epilogue10collective18CollectiveEpilogueINS1C_23Sm100TmaWarpSpecializedILi3ELi2ELi16ELb1ELb0EEEJSG_NS5_IJNSR_ISE_SB_EENSR_IS15_SB_EEEEESH_SI_SH_SI_NS1C_6fusion15FusionCallbacksIS1G_NS1K_17LinearCombinationISH_fSH_fLNS_15FloatRoundStyleE2EEESG_S1J_JEEENS4_5SM1004TMEM4LOAD26SM100_TMEM_LOAD_16dp128b8xESY_S19_NS4_17SM75_U32x4_LDSM_NENS4_14SM90_TMA_STOREES19_NS4_17SM90_U32x4_STSM_NENS4_39AutoVectorizingCopyWithAssumedAlignmentILi128EEEEEEvvEEEEvNT_6ParamsE,@function
        .size           _ZN7cutlass13device_kernelINS_4gemm6kernel13GemmUniversalIN4cute5tupleIJiiiiEEENS1_10collective13CollectiveMmaINS1_35MainloopSm100TmaUmmaWarpSpecializedILi3ELi2ELi4ENS5_IJNS4_1CILi1EEESB_SB_EEEEENS5_IJNSA_ILi64EEESE_NSA_ILi128EEEEEENS_10tfloat32_tENS5_IJlSB_lEEESH_SI_NS4_8TiledMMAINS4_8MMA_AtomIJNS4_17SM100_MMA_TF32_SSISH_SH_fLi64ELi64ELNS4_4UMMA5MajorE0ELSN_0ELNSM_7ScaleInE0ELSO_0EEEEEENS4_6LayoutISC_NS5_IJNSA_ILi0EEESS_SS_EEEEENS5_IJNS4_10UnderscoreESV_SV_EEEEENS4_13SM90_TMA_LOADENS4_14ComposedLayoutINS4_7SwizzleILi3ELi4ELi3EEENS4_18smem_ptr_flag_bitsILi32EEENSR_INS5_IJNSA_ILi8EEENSA_ILi32EEEEEENS5_IJS15_SB_EEEEEEEvNS4_8identityESY_S19_vS1A_EENS_8epilogue10collective18CollectiveEpilogueINS1C_23Sm100TmaWarpSpecializedILi3ELi2ELi16ELb1ELb0EEEJSG_NS5_IJNSR_ISE_SB_EENSR_IS15_SB_EEEEESH_SI_SH_SI_NS1C_6fusion15FusionCallbacksIS1G_NS1K_17LinearCombinationISH_fSH_fLNS_15FloatRoundStyleE2EEESG_S1J_JEEENS4_5SM1004TMEM4LOAD26SM100_TMEM_LOAD_16dp128b8xESY_S19_NS4_17SM75_U32x4_LDSM_NENS4_14SM90_TMA_STOREES19_NS4_17SM90_U32x4_STSM_NENS4_39AutoVectorizingCopyWithAssumedAlignmentILi128EEEEEEvvEEEEvNT_6ParamsE,(.L_x_155 - _ZN7cutlass13device_kernelINS_4gemm6kernel13GemmUniversalIN4cute5tupleIJiiiiEEENS1_10collective13CollectiveMmaINS1_35MainloopSm100TmaUmmaWarpSpecializedILi3ELi2ELi4ENS5_IJNS4_1CILi1EEESB_SB_EEEEENS5_IJNSA_ILi64EEESE_NSA_ILi128EEEEEENS_10tfloat32_tENS5_IJlSB_lEEESH_SI_NS4_8TiledMMAINS4_8MMA_AtomIJNS4_17SM100_MMA_TF32_SSISH_SH_fLi64ELi64ELNS4_4UMMA5MajorE0ELSN_0ELNSM_7ScaleInE0ELSO_0EEEEEENS4_6LayoutISC_NS5_IJNSA_ILi0EEESS_SS_EEEEENS5_IJNS4_10UnderscoreESV_SV_EEEEENS4_13SM90_TMA_LOADENS4_14ComposedLayoutINS4_7SwizzleILi3ELi4ELi3EEENS4_18smem_ptr_flag_bitsILi32EEENSR_INS5_IJNSA_ILi8EEENSA_ILi32EEEEEENS5_IJS15_SB_EEEEEEEvNS4_8identityESY_S19_vS1A_EENS_8epilogue10collective18CollectiveEpilogueINS1C_23Sm100TmaWarpSpecializedILi3ELi2ELi16ELb1ELb0EEEJSG_NS5_IJNSR_ISE_SB_EENSR_IS15_SB_EEEEESH_SI_SH_SI_NS1C_6fusion15FusionCallbacksIS1G_NS1K_17LinearCombinationISH_fSH_fLNS_15FloatRoundStyleE2EEESG_S1J_JEEENS4_5SM1004TMEM4LOAD26SM100_TMEM_LOAD_16dp128b8xESY_S19_NS4_17SM75_U32x4_LDSM_NENS4_14SM90_TMA_STOREES19_NS4_17SM90_U32x4_STSM_NENS4_39AutoVectorizingCopyWithAssumedAlignmentILi128EEEEEEvvEEEEvNT_6ParamsE)
        .other          _ZN7cutlass13device_kernelINS_4gemm6kernel13GemmUniversalIN4cute5tupleIJiiiiEEENS1_10collective13CollectiveMmaINS1_35MainloopSm100TmaUmmaWarpSpecializedILi3ELi2ELi4ENS5_IJNS4_1CILi1EEESB_SB_EEEEENS5_IJNSA_ILi64EEESE_NSA_ILi128EEEEEENS_10tfloat32_tENS5_IJlSB_lEEESH_SI_NS4_8TiledMMAINS4_8MMA_AtomIJNS4_17SM100_MMA_TF32_SSISH_SH_fLi64ELi64ELNS4_4UMMA5MajorE0ELSN_0ELNSM_7ScaleInE0ELSO_0EEEEEENS4_6LayoutISC_NS5_IJNSA_ILi0EEESS_SS_EEEEENS5_IJNS4_10UnderscoreESV_SV_EEEEENS4_13SM90_TMA_LOADENS4_14ComposedLayoutINS4_7SwizzleILi3ELi4ELi3EEENS4_18smem_ptr_flag_bitsILi32EEENSR_INS5_IJNSA_ILi8EEENSA_ILi32EEEEEENS5_IJS15_SB_EEEEEEEvNS4_8identityESY_S19_vS1A_EENS_8epilogue10collective18CollectiveEpilogueINS1C_23Sm100TmaWarpSpecializedILi3ELi2ELi16ELb1ELb0EEEJSG_NS5_IJNSR_ISE_SB_EENSR_IS15_SB_EEEEESH_SI_SH_SI_NS1C_6fusion15FusionCallbacksIS1G_NS1K_17LinearCombinationISH_fSH_fLNS_15FloatRoundStyleE2EEESG_S1J_JEEENS4_5SM1004TMEM4LOAD26SM100_TMEM_LOAD_16dp128b8xESY_S19_NS4_17SM75_U32x4_LDSM_NENS4_14SM90_TMA_STOREES19_NS4_17SM90_U32x4_STSM_NENS4_39AutoVectorizingCopyWithAssumedAlignmentILi128EEEEEEvvEEEEvNT_6ParamsE,@"STO_CUDA_ENTRY STV_DEFAULT"
_ZN7cutlass13device_kernelINS_4gemm6kernel13GemmUniversalIN4cute5tupleIJiiiiEEENS1_10collective13CollectiveMmaINS1_35MainloopSm100TmaUmmaWarpSpecializedILi3ELi2ELi4ENS5_IJNS4_1CILi1EEESB_SB_EEEEENS5_IJNSA_ILi64EEESE_NSA_ILi128EEEEEENS_10tfloat32_tENS5_IJlSB_lEEESH_SI_NS4_8TiledMMAINS4_8MMA_AtomIJNS4_17SM100_MMA_TF32_SSISH_SH_fLi64ELi64ELNS4_4UMMA5MajorE0ELSN_0ELNSM_7ScaleInE0ELSO_0EEEEEENS4_6LayoutISC_NS5_IJNSA_ILi0EEESS_SS_EEEEENS5_IJNS4_10UnderscoreESV_SV_EEEEENS4_13SM90_TMA_LOADENS4_14ComposedLayoutINS4_7SwizzleILi3ELi4ELi3EEENS4_18smem_ptr_flag_bitsILi32EEENSR_INS5_IJNSA_ILi8EEENSA_ILi32EEEEEENS5_IJS15_SB_EEEEEEEvNS4_8identityESY_S19_vS1A_EENS_8epilogue10collective18CollectiveEpilogueINS1C_23Sm100TmaWarpSpecializedILi3ELi2ELi16ELb1ELb0EEEJSG_NS5_IJNSR_ISE_SB_EENSR_IS15_SB_EEEEESH_SI_SH_SI_NS1C_6fusion15FusionCallbacksIS1G_NS1K_17LinearCombinationISH_fSH_fLNS_15FloatRoundStyleE2EEESG_S1J_JEEENS4_5SM1004TMEM4LOAD26SM100_TMEM_LOAD_16dp128b8xESY_S19_NS4_17SM75_U32x4_LDSM_NENS4_14SM90_TMA_STOREES19_NS4_17SM90_U32x4_STSM_NENS4_39AutoVectorizingCopyWithAssumedAlignmentILi128EEEEEEvvEEEEvNT_6ParamsE:
[----:B------:R-:W1:Y:S01]  /*0000*/  LDC R1, c[0x0][0x37c] ;  /* 0x0000df00ff017b82 */ /* 0x000e620000000800 */
[----:B------:R-:W2:Y:S01]  /*0010*/  S2R R79, SR_TID.X ;  /* 0x00000000004f7919 */ /* 0x000ea20000002100 */
[----:B------:R-:W3:Y:S01]  /*0020*/  LDCU.64 UR8, c[0x0][0x890] ;  /* 0x00011200ff0877ac */ /* 0x000ee20008000a00 */
[----:B------:R-:W-:Y:S02]  /*0030*/  PRMT R67, RZ, 0x7610, R67 ;  /* 0x00007610ff437816 */ /* 0x000fe40000000043 */
[----:B------:R-:W-:Y:S01]  /*0040*/  ELECT P5, URZ, PT ;  /* 0x0000000000ff782f */ /* 0x000fe200038a0000 */
[----:B------:R-:W4:Y:S01]  /*0050*/  LDCU.64 UR56, c[0x0][0x358] ;  /* 0x00006b00ff3877ac */ /* 0x000f220008000a00 */
[----:B---3--:R-:W-:-:S04]  /*0060*/  UISETP.NE.U32.AND UP0, UPT, UR8, URZ, UPT ;  /* 0x000000ff0800728c */ /* 0x008fc8000bf05070 */
[----:B------:R-:W-:Y:S01]  /*0070*/  UISETP.NE.AND.EX UP0, UPT, UR9, URZ, UPT, UP0 ;  /* 0x000000ff0900728c */ /* 0x000fe2000bf05300 */
[----:B--2---:R-:W-:-:S05]  /*0080*/  SHF.R.U32.HI R73, RZ, 0x5, R79 ;  /* 0x00000005ff497819 */ /* 0x004fca000001164f */
[----:B------:R-:W2:Y:S02]  /*0090*/  SHFL.IDX PT, R0, R73, RZ, 0x1f ;  /* 0x00001fff49007589 */ /* 0x000ea400000e0000 */
[----:B--2---:R-:W-:Y:S01]  /*00a0*/  R2UR UR10, R0 ;  /* 0x00000000000a72ca */ /* 0x004fe200000e0000 */
[----:B-1--4-:R-:W-:-:S14]  /*00b0*/  BRA.U UP0, `(.L_x_0) ;  /* 0x00000001002c7547 */ /* 0x012fdc000b800000 */
[----:B------:R-:W1:Y:S02]  /*00c0*/  LDCU.64 UR4, c[0x0][0x888] ;  /* 0x00011100ff0477ac */ /* 0x000e640008000a00 */
[----:B-1----:R-:W-:-:S04]  /*00d0*/  UISETP.NE.U32.AND UP0, UPT, UR4, URZ, UPT ;  /* 0x000000ff0400728c */ /* 0x002fc8000bf05070 */
[----:B------:R-:W-:-:S09]  /*00e0*/  UISETP.NE.AND.EX UP0, UPT, UR5, URZ, UPT, UP0 ;  /* 0x000000ff0500728c */ /* 0x000fd2000bf05300 */
[----:B------:R-:W-:Y:S05]  /*00f0*/  BRA.U !UP0, `(.L_x_1) ;  /* 0x0000000108107547 */ /* 0x000fea000b800000 */
[----:B------:R-:W1:Y:S02]  /*0100*/  LDC.64 R2, c[0x0][0x888] ;  /* 0x00022200ff027b82 */ /* 0x000e640000000a00 */
[----:B-1----:R1:W5:Y:S01]  /*0110*/  LDG.E R35, desc[UR56][R2.64] ;  /* 0x0000003802237981 */ /* 0x002362000c1e1900 */
[----:B------:R-:W-:Y:S01]  /*0120*/  HFMA2 R67, -RZ, RZ, 0, 5.9604644775390625e-08 ;  /* 0x00000001ff437431 */ /* 0x000fe200000001ff */
[----:B------:R-:W-:Y:S05]  /*0130*/  BRA `(.L_x_0) ;  /* 0x00000000000c7947 */ /* 0x000fea0003800000 */
.L_x_1:
[----:B------:R-:W1:Y:S01]  /*0140*/  LDCU UR4, c[0x0][0x880] ;  /* 0x00011000ff0477ac */ /* 0x000e620008000800 */
[----:B------:R-:W-:Y:S01]  /*0150*/  HFMA2 R67, -RZ, RZ, 0, 5.9604644775390625e-08 ;  /* 0x00000001ff437431 */ /* 0x000fe200000001ff */
[----:B-1----:R-:W-:-:S07]  /*0160*/  MOV R35, UR4 ;  /* 0x0000000400237c02 */ /* 0x002fce0008000f00 */
.L_x_0:
[----:B------:R-:W2:Y:S02]  /*0170*/  LDCU.64 UR4, c[0x0][0x8b0] ;  /* 0x00011600ff0477ac */ /* 0x000ea40008000a00 */
[----:B--2---:R-:W-:-:S04]  /*0180*/  UISETP.NE.U32.AND UP0, UPT, UR4, URZ, UPT ;  /* 0x000000ff0400728c */ /* 0x004fc8000bf05070 */
[----:B------:R-:W-:-:S09]  /*0190*/  UISETP.NE.AND.EX UP0, UPT, UR5, URZ, UPT, UP0 ;  /* 0x000000ff0500728c */ /* 0x000fd2000bf05300 */
[----:B------:R-:W-:Y:S05]  /*01a0*/  BRA.U UP0, `(.L_x_2) ;  /* 0x0000000100247547 */ /* 0x000fea000b800000 */
[----:B------:R-:W2:Y:S02]  /*01b0*/  LDCU.64 UR4, c[0x0][0x8a8] ;  /* 0x00011500ff0477ac */ /* 0x000ea40008000a00 */
[----:B--2---:R-:W-:-:S04]  /*01c0*/  UISETP.NE.U32.AND UP0, UPT, UR4, URZ, UPT ;  /* 0x000000ff0400728c */ /* 0x004fc8000bf05070 */
[----:B------:R-:W-:-:S09]  /*01d0*/  UISETP.NE.AND.EX UP0, UPT, UR5, URZ, UPT, UP0 ;  /* 0x000000ff0500728c */ /* 0x000fd2000bf05300 */
[----:B------:R-:W-:Y:S05]  /*01e0*/  BRA.U !UP0, `(.L_x_3) ;  /* 0x00000001080c7547 */ /* 0x000fea000b800000 */
[----:B-1----:R-:W1:Y:S02]  /*01f0*/  LDC.64 R2, c[0x0][0x8a8] ;  /* 0x00022a00ff027b82 */ /* 0x002e640000000a00 */
[----:B-1----:R2:W5:Y:S01]  /*0200*/  LDG.E R33, desc[UR56][R2.64] ;  /* 0x0000003802217981 */ /* 0x002562000c1e1900 */
[----:B------:R-:W-:Y:S05]  /*0210*/  BRA `(.L_x_2) ;  /* 0x0000000000087947 */ /* 0x000fea0003800000 */
.L_x_3:
[----:B------:R-:W2:Y:S02]  /*0220*/  LDCU UR4, c[0x0][0x8a0] ;  /* 0x00011400ff0477ac */ /* 0x000ea40008000800 */
[----:B--2---:R-:W-:Y:S02]  /*0230*/  MOV R33, UR4 ;  /* 0x0000000400217c02 */ /* 0x004fe40008000f00 */
.L_x_2:
[----:B------:R-:W-:Y:S01]  /*0240*/  IMAD.U32 R0, RZ, RZ, UR10 ;  /* 0x0000000aff007e24 */ /* 0x000fe2000f8e00ff */
[----:B------:R-:W-:Y:S04]  /*0250*/  BSSY.RECONVERGENT B0, `(.L_x_4) ;  /* 0x000000c000007945 */ /* 0x000fe80003800200 */
[C---:B------:R-:W-:Y:S02]  /*0260*/  ISETP.NE.OR P1, PT, R0.reuse, 0x1, !P5 ;  /* 0x000000010000780c */ /* 0x040fe40006f25670 */
[----:B------:R-:W-:-:S11]  /*0270*/  ISETP.NE.OR P0, PT, R0, 0x3, !P5 ;  /* 0x000000030000780c */ /* 0x000fd60006f05670 */
[----:B------:R-:W-:Y:S05]  /*0280*/  @P1 BRA `(.L_x_5) ;  /* 0x0000000000201947 */ /* 0x000fea0003800000 */
[----:B------:R-:W3:Y:S02]  /*0290*/  LDCU.64 UR4, c[0x0][0x348] ;  /* 0x00006900ff0477ac */ /* 0x000ee40008000a00 */
[----:B---3--:R-:W-:Y:S02]  /*02a0*/  UIADD3 UR6, UP1, UPT, UR4, 0x80, URZ ;  /* 0x0000008004067890 */ /* 0x008fe4000ff3e0ff */
[----:B------:R-:W-:Y:S02]  /*02b0*/  UIADD3 UR4, UP0, UPT, UR4, 0x180, URZ ;  /* 0x0000018004047890 */ /* 0x000fe4000ff1e0ff */
[----:B------:R-:W-:Y:S02]  /*02c0*/  UIADD3.X UR7, UPT, UPT, URZ, UR5, URZ, UP1, !UPT ;  /* 0x00000005ff077290 */ /* 0x000fe40008ffe4ff */
[----:B------:R-:W-:-:S07]  /*02d0*/  UIADD3.X UR5, UPT, UPT, URZ, UR5, URZ, UP0, !UPT ;  /* 0x00000005ff057290 */ /* 0x000fce00087fe4ff */
[----:B------:R3:W-:Y:S02]  /*02e0*/  UTMACCTL.PF [UR6] ;  /* 0x00000000060079b9 */ /* 0x0007e40008040000 */
[----:B------:R3:W-:Y:S02]  /*02f0*/  UTMACCTL.PF [UR4] ;  /* 0x00000000040079b9 */ /* 0x0007e40008040000 */
[----:B---3--:R-:W-:Y:S01]  /*0300*/  NOP ;  /* 0x0000000000007918 */ /* 0x008fe20000000000 */
.L_x_5:
[----:B------:R-:W-:Y:S05]  /*0310*/  BSYNC.RECONVERGENT B0 ;  /* 0x0000000000007941 */ /* 0x000fea0003800200 */
.L_x_4:
[----:B------:R-:W-:Y:S04]  /*0320*/  BSSY.RECONVERGENT B0, `(.L_x_6) ;  /* 0x000000a000007945 */ /* 0x000fe80003800200 */
        /* <DEDUP_REMOVED lines=9> */
.L_x_7:
[----:B------:R-:W-:Y:S05]  /*03c0*/  BSYNC.RECONVERGENT B0 ;  /* 0x0000000000007941 */ /* 0x000fea0003800200 */
.L_x_6:
[----:B------:R-:W3:Y:S01]  /*03d0*/  LDCU.64 UR4, c[0x0][0x888] ;  /* 0x00011100ff0477ac */ /* 0x000ee20008000a00 */
[----:B------:R-:W-:Y:S02]  /*03e0*/  UISETP.EQ.U32.AND UP1, UPT, UR8, URZ, UPT ;  /* 0x000000ff0800728c */ /* 0x000fe4000bf22070 */
[----:B------:R-:W-:Y:S02]  /*03f0*/  UPLOP3.LUT UP2, UPT, UPT, UPT, UPT, 0x80, 0x8 ;  /* 0x000000000008789c */ /* 0x000fe40003f4f070 */
[----:B---3--:R-:W-:-:S04]  /*0400*/  UISETP.NE.U32.AND UP0, UPT, UR4, URZ, UPT ;  /* 0x000000ff0400728c */ /* 0x008fc8000bf05070 */
[----:B------:R-:W-:-:S04]  /*0410*/  UISETP.NE.AND.EX UP0, UPT, UR5, URZ, UPT, UP0 ;  /* 0x000000ff0500728c */ /* 0x000fc8000bf05300 */
[----:B------:R-:W-:-:S04]  /*0420*/  UISETP.EQ.OR.EX UP3, UPT, UR9, URZ, !UP0, UP1 ;  /* 0x000000ff0900728c */ /* 0x000fc8000c762710 */
[----:B------:R-:W-:-:S05]  /*0430*/  UP2UR UR43, UPR, URZ, 0x8 ;  /* 0x00000008ff2b7883 */ /* 0x000fca0008000000 */
[----:B------:R-:W-:Y:S07]  /*0440*/  BRA.U !UP3, `(.L_x_8) ;  /* 0x000000010b207547 */ /* 0x000fee000b800000 */
[----:B------:R-:W-:Y:S01]  /*0450*/  UISETP.NE.U32.AND UP2, UPT, UR8, URZ, UPT ;  /* 0x000000ff0800728c */ /* 0x000fe2000bf45070 */
[----:B-----5:R-:W-:Y:S01]  /*0460*/  FSETP.NEU.AND P0, PT, R35, RZ, PT ;  /* 0x000000ff2300720b */ /* 0x020fe20003f0d000 */
[----:B------:R-:W-:Y:S02]  /*0470*/  USEL UR4, URZ, 0xffffffff, UP0 ;  /* 0xffffffffff047887 */ /* 0x000fe40008000000 */
[----:B------:R-:W-:-:S10]  /*0480*/  UISETP.NE.AND.EX UP2, UPT, UR9, URZ, UPT, UP2 ;  /* 0x000000ff0900728c */ /* 0x000fd4000bf45320 */
[----:B------:R-:W-:Y:S01]  /*0490*/  VOTEU.ANY UP1, P0 ;  /* 0x0000000000ff7886 */ /* 0x000fe20000020100 */
[----:B------:R-:W-:-:S04]  /*04a0*/  @!UP2 USEL UR4, URZ, 0xffffffff, UP1 ;  /* 0xffffffffff04a887 */ /* 0x000fc80008800000 */
[----:B------:R-:W-:-:S04]  /*04b0*/  ULOP3.LUT UR4, UR4, 0x1, URZ, 0xc0, !UPT ;  /* 0x0000000104047892 */ /* 0x000fc8000f8ec0ff */
[----:B------:R-:W-:-:S11]  /*04c0*/  UISETP.NE.U32.AND UP2, UPT, UR4, 0x1, UPT ;  /* 0x000000010400788c */ /* 0x000fd6000bf45070 */
.L_x_8:
[----:B-12---:R-:W1:Y:S01]  /*04d0*/  SHFL.IDX PT, R2, R73, RZ, 0x1f ;  /* 0x00001fff49027589 */ /* 0x006e6200000e0000 */
[----:B------:R-:W-:-:S04]  /*04e0*/  UISETP.NE.AND UP1, UPT, UR10, 0x2, UPT ;  /* 0x000000020a00788c */ /* 0x000fc8000bf25270 */
[----:B------:R-:W-:Y:S01]  /*04f0*/  USEL UR20, URZ, 0x1, UP1 ;  /* 0x00000001ff147887 */ /* 0x000fe20008800000 */
[----:B-1----:R-:W-:-:S13]  /*0500*/  ISETP.NE.AND P0, PT, R2, RZ, PT ;  /* 0x000000ff0200720c */ /* 0x002fda0003f05270 */
[----:B------:R-:W-:Y:S05]  /*0510*/  @P0 BRA `(.L_x_9) ;  /* 0x0000000000400947 */ /* 0x000fea0003800000 */
[----:B------:R-:W1:Y:S01]  /*0520*/  S2UR UR4, SR_CgaCtaId ;  /* 0x00000000000479c3 */ /* 0x000e620000008800 */
[----:B------:R-:W-:Y:S01]  /*0530*/  UMOV UR5, 0x400 ;  /* 0x0000040000057882 */ /* 0x000fe20000000000 */
[----:B------:R-:W-:Y:S01]  /*0540*/  UMOV UR6, 0x1 ;  /* 0x0000000100067882 */ /* 0x000fe20000000000 */
[----:B------:R-:W-:Y:S01]  /*0550*/  ELECT P0, URZ, PT ;  /* 0x0000000000ff782f */ /* 0x000fe20003800000 */
[----:B------:R-:W-:-:S04]  /*0560*/  UIADD3 UR6, UPT, UPT, -UR6, 0x100000, URZ ;  /* 0x0010000006067890 */ /* 0x000fc8000fffe1ff */
[----:B------:R-:W-:Y:S02]  /*0570*/  USHF.L.U32 UR7, UR6, 0xb, URZ ;  /* 0x0000000b06077899 */ /* 0x000fe400080006ff */
[----:B------:R-:W-:Y:S02]  /*0580*/  USHF.L.U32 UR6, UR6, 0x1, URZ ;  /* 0x0000000106067899 */ /* 0x000fe400080006ff */
[----:B-1----:R-:W-:Y:S01]  /*0590*/  ULEA UR4, UR4, UR5, 0x18 ;  /* 0x0000000504047291 */ /* 0x002fe2000f8ec0ff */
[----:B------:R-:W1:Y:S11]  /*05a0*/  FENCE.VIEW.ASYNC.S ;  /* 0x00000000000073c6 */ /* 0x000e760000000000 */
[----:B-1----:R1:W2:Y:S01]  /*05b0*/  SYNCS.EXCH.64 URZ, [UR4], UR6 ;  /* 0x0000000604ff75b2 */ /* 0x0022a20008000100 */
[----:B------:R1:W3:Y:S01]  /*05c0*/  SYNCS.EXCH.64 URZ, [UR4+0x18], UR6 ;  /* 0x0000180604ff75b2 */ /* 0x0002e20008000100 */
[----:B------:R1:W4:Y:S01]  /*05d0*/  SYNCS.EXCH.64 URZ, [UR4+0x8], UR6 ;  /* 0x0000080604ff75b2 */ /* 0x0003220008000100 */
[----:B------:R1:W1:Y:S01]  /*05e0*/  SYNCS.EXCH.64 URZ, [UR4+0x20], UR6 ;  /* 0x0000200604ff75b2 */ /* 0x0002620008000100 */
[----:B------:R1:W1:Y:S01]  /*05f0*/  SYNCS.EXCH.64 URZ, [UR4+0x10], UR6 ;  /* 0x0000100604ff75b2 */ /* 0x0002620008000100 */
[----:B------:R1:W1:Y:S01]  /*0600*/  SYNCS.EXCH.64 URZ, [UR4+0x28], UR6 ;  /* 0x0000280604ff75b2 */ /* 0x0002620008000100 */
[----:B------:R-:W-:Y:S01]  /*0610*/  NOP ;  /* 0x0000000000007918 */ /* 0x000fe20000000000 */
.L_x_9:
[----:B------:R-:W2:Y:S01]  /*0620*/  SHFL.IDX PT, R2, R73, RZ, 0x1f ;  /* 0x00001fff49027589 */ /* 0x000ea200000e0000 */
[----:B------:R-:W-:Y:S01]  /*0630*/  NOP ;  /* 0x0000000000007918 */ /* 0x000fe20000000000 */
[----:B--2---:R-:W-:-:S13]  /*0640*/  ISETP.NE.AND P0, PT, R2, 0x1, PT ;  /* 0x000000010200780c */ /* 0x004fda0003f05270 */
[----:B------:R-:W-:Y:S05]  /*0650*/  @P0 BRA `(.L_x_10) ;  /* 0x0000000000500947 */ /* 0x000fea0003800000 */
[----:B-1----:R-:W1:Y:S01]  /*0660*/  S2UR UR4, SR_CgaCtaId ;  /* 0x00000000000479c3 */ /* 0x002e620000008800 */
[----:B------:R-:W-:Y:S01]  /*0670*/  UMOV UR5, 0x400 ;  /* 0x0000040000057882 */ /* 0x000fe20000000000 */
[----:B------:R-:W-:Y:S01]  /*0680*/  UMOV UR8, 0x20 ;  /* 0x0000002000087882 */ /* 0x000fe20000000000 */
[----:B------:R-:W-:Y:S01]  /*0690*/  UMOV UR6, 0x80 ;  /* 0x0000008000067882 */ /* 0x000fe20000000000 */
[----:B------:R-:W-:-:S04]  /*06a0*/  UIADD3 UR8, UPT, UPT, -UR8, 0x100000, URZ ;  /* 0x0010000008087890 */ /* 0x000fc8000fffe1ff */
[----:B------:R-:W-:Y:S02]  /*06b0*/  USHF.L.U32 UR9, UR8, 0xb, URZ ;  /* 0x0000000b08097899 */ /* 0x000fe400080006ff */
[----:B------:R-:W-:Y:S02]  /*06c0*/  USHF.L.U32 UR8, UR8, 0x1, URZ ;  /* 0x0000000108087899 */ /* 0x000fe400080006ff */
[----:B------:R-:W-:-:S04]  /*06d0*/  UIADD3 UR6, UPT, UPT, -UR6, 0x100000, URZ ;  /* 0x0010000006067890 */ /* 0x000fc8000fffe1ff */
[----:B------:R-:W-:Y:S02]  /*06e0*/  USHF.L.U32 UR7, UR6, 0xb, URZ ;  /* 0x0000000b06077899 */ /* 0x000fe400080006ff */
[----:B------:R-:W-:Y:S01]  /*06f0*/  USHF.L.U32 UR6, UR6, 0x1, URZ ;  /* 0x0000000106067899 */ /* 0x000fe200080006ff */
[----:B------:R-:W-:Y:S01]  /*0700*/  ELECT P0, URZ, PT ;  /* 0x0000000000ff782f */ /* 0x000fe20003800000 */
[----:B-1----:R-:W-:Y:S01]  /*0710*/  ULEA UR4, UR4, UR5, 0x18 ;  /* 0x0000000504047291 */ /* 0x002fe2000f8ec0ff */
[----:B------:R-:W1:Y:S11]  /*0720*/  FENCE.VIEW.ASYNC.S ;  /* 0x00000000000073c6 */ /* 0x000e760000000000 */
[----:B-1----:R2:W1:Y:S01]  /*0730*/  SYNCS.EXCH.64 URZ, [UR4+0x30], UR8 ;  /* 0x0000300804ff75b2 */ /* 0x0024620008000100 */
[----:B------:R2:W1:Y:S01]  /*0740*/  SYNCS.EXCH.64 URZ, [UR4+0x48], UR6 ;  /* 0x0000480604ff75b2 */ /* 0x0004620008000100 */
[----:B------:R2:W1:Y:S01]  /*0750*/  SYNCS.EXCH.64 URZ, [UR4+0x38], UR8 ;  /* 0x0000380804ff75b2 */ /* 0x0004620008000100 */
[----:B------:R2:W1:Y:S01]  /*0760*/  SYNCS.EXCH.64 URZ, [UR4+0x50], UR6 ;  /* 0x0000500604ff75b2 */ /* 0x0004620008000100 */
[----:B------:R2:W1:Y:S01]  /*0770*/  SYNCS.EXCH.64 URZ, [UR4+0x40], UR8 ;  /* 0x0000400804ff75b2 */ /* 0x0004620008000100 */
[----:B------:R2:W1:Y:S02]  /*0780*/  SYNCS.EXCH.64 URZ, [UR4+0x58], UR6 ;  /* 0x0000580604ff75b2 */ /* 0x0004640008000100 */
[----:B--2---:R-:W-:Y:S01]  /*0790*/  NOP ;  /* 0x0000000000007918 */ /* 0x004fe20000000000 */
.L_x_10:
[----:B------:R-:W2:Y:S01]  /*07a0*/  SHFL.IDX PT, R2, R73, RZ, 0x1f ;  /* 0x00001fff49027589 */ /* 0x000ea200000e0000 */
[----:B------:R-:W-:Y:S01]  /*07b0*/  NOP ;  /* 0x0000000000007918 */ /* 0x000fe20000000000 */
[----:B--2---:R-:W-:-:S13]  /*07c0*/  ISETP.NE.AND P0, PT, R2, 0x3, PT ;  /* 0x000000030200780c */ /* 0x004fda0003f05270 */
[----:B------:R-:W-:Y:S05]  /*07d0*/  @P0 BRA `(.L_x_11) ;  /* 0x0000000000300947 */ /* 0x000fea0003800000 */
[----:B-1----:R-:W1:Y:S01]  /*07e0*/  S2UR UR6, SR_CgaCtaId ;  /* 0x00000000000679c3 */ /* 0x002e620000008800 */
[----:B------:R-:W-:Y:S01]  /*07f0*/  UMOV UR4, 0x400 ;  /* 0x0000040000047882 */ /* 0x000fe20000000000 */
[----:B------:R-:W-:Y:S01]  /*0800*/  UMOV UR5, 0x20 ;  /* 0x0000002000057882 */ /* 0x000fe20000000000 */
[----:B------:R-:W-:Y:S01]  /*0810*/  ELECT P0, URZ, PT ;  /* 0x0000000000ff782f */ /* 0x000fe20003800000 */
[----:B-1----:R-:W-:Y:S02]  /*0820*/  ULEA UR6, UR6, UR4, 0x18 ;  /* 0x0000000406067291 */ /* 0x002fe4000f8ec0ff */
[----:B------:R-:W-:-:S04]  /*0830*/  UIADD3 UR4, UPT, UPT, -UR5, 0x100000, URZ ;  /* 0x0010000005047890 */ /* 0x000fc8000fffe1ff */
[----:B------:R-:W-:Y:S02]  /*0840*/  USHF.L.U32 UR5, UR4, 0xb, URZ ;  /* 0x0000000b04057899 */ /* 0x000fe400080006ff */
[----:B------:R-:W-:Y:S01]  /*0850*/  USHF.L.U32 UR4, UR4, 0x1, URZ ;  /* 0x0000000104047899 */ /* 0x000fe200080006ff */
[----:B------:R-:W1:Y:S11]  /*0860*/  FENCE.VIEW.ASYNC.S ;  /* 0x00000000000073c6 */ /* 0x000e760000000000 */
[----:B-1----:R2:W1:Y:S01]  /*0870*/  SYNCS.EXCH.64 URZ, [UR6+0x60], UR4 ;  /* 0x0000600406ff75b2 */ /* 0x0024620008000100 */
[----:B------:R2:W1:Y:S02]  /*0880*/  SYNCS.EXCH.64 URZ, [UR6+0x68], UR4 ;  /* 0x0000680406ff75b2 */ /* 0x0004640008000100 */
[----:B--2---:R-:W-:Y:S01]  /*0890*/  NOP ;  /* 0x0000000000007918 */ /* 0x004fe20000000000 */
.L_x_11:
[----:B------:R-:W2:Y:S01]  /*08a0*/  SHFL.IDX PT, R2, R73, RZ, 0x1f ;  /* 0x00001fff49027589 */ /* 0x000ea200000e0000 */
[----:B------:R-:W-:Y:S01]  /*08b0*/  NOP ;  /* 0x0000000000007918 */ /* 0x000fe20000000000 */
[----:B--2---:R-:W-:-:S13]  /*08c0*/  ISETP.NE.AND P0, PT, R2, 0x4, PT ;  /* 0x000000040200780c */ /* 0x004fda0003f05270 */
[----:B------:R-:W-:Y:S05]  /*08d0*/  @P0 BRA `(.L_x_12) ;  /* 0x00000000004c0947 */ /* 0x000fea0003800000 */
[----:B-1----:R-:W1:Y:S01]  /*08e0*/  S2UR UR6, SR_CgaCtaId ;  /* 0x00000000000679c3 */ /* 0x002e620000008800 */
[----:B------:R-:W-:Y:S01]  /*08f0*/  UMOV UR4, 0x100 ;  /* 0x0000010000047882 */ /* 0x000fe20000000000 */
[----:B------:R-:W-:Y:S01]  /*0900*/  UMOV UR5, 0x400 ;  /* 0x0000040000057882 */ /* 0x000fe20000000000 */
[----:B------:R-:W-:Y:S01]  /*0910*/  USEL UR4, UR4, 0xe0, UP2 ;  /* 0x000000e004047887 */ /* 0x000fe20009000000 */
[----:B------:R-:W-:Y:S01]  /*0920*/  UMOV UR8, 0x1 ;  /* 0x0000000100087882 */ /* 0x000fe20000000000 */
[----:B------:R-:W-:Y:S01]  /*0930*/  ELECT P0, URZ, PT ;  /* 0x0000000000ff782f */ /* 0x000fe20003800000 */
[----:B------:R-:W-:-:S04]  /*0940*/  UIADD3 UR8, UPT, UPT, -UR8, 0x100000, URZ ;  /* 0x0010000008087890 */ /* 0x000fc8000fffe1ff */
[----:B------:R-:W-:Y:S02]  /*0950*/  USHF.L.U32 UR9, UR8, 0xb, URZ ;  /* 0x0000000b08097899 */ /* 0x000fe400080006ff */
[----:B------:R-:W-:Y:S02]  /*0960*/  USHF.L.U32 UR8, UR8, 0x1, URZ ;  /* 0x0000000108087899 */ /* 0x000fe400080006ff */
[----:B-1----:R-:W-:Y:S02]  /*0970*/  ULEA UR6, UR6, UR5, 0x18 ;  /* 0x0000000506067291 */ /* 0x002fe4000f8ec0ff */
[----:B------:R-:W-:-:S04]  /*0980*/  UIADD3 UR4, UPT, UPT, -UR4, 0x100000, URZ ;  /* 0x0010000004047890 */ /* 0x000fc8000fffe1ff */
[----:B------:R-:W-:Y:S02]  /*0990*/  USHF.L.U32 UR5, UR4, 0xb, URZ ;  /* 0x0000000b04057899 */ /* 0x000fe400080006ff */
[----:B------:R-:W-:Y:S01]  /*09a0*/  USHF.L.U32 UR4, UR4, 0x1, URZ ;  /* 0x0000000104047899 */ /* 0x000fe200080006ff */
[----:B------:R-:W1:Y:S03]  /*09b0*/  FENCE.VIEW.ASYNC.S ;  /* 0x00000000000073c6 */ /* 0x000e660000000000 */
[----:B-1----:R2:W1:Y:S08]  /*09c0*/  SYNCS.EXCH.64 URZ, [UR6+0x70], UR8 ;  /* 0x0000700806ff75b2 */ /* 0x0024700008000100 */
[----:B------:R2:W1:Y:S01]  /*09d0*/  SYNCS.EXCH.64 URZ, [UR6+0x80], UR4 ;  /* 0x0000800406ff75b2 */ /* 0x0004620008000100 */
[----:B------:R2:W1:Y:S01]  /*09e0*/  SYNCS.EXCH.64 URZ, [UR6+0x78], UR8 ;  /* 0x0000780806ff75b2 */ /* 0x0004620008000100 */
[----:B------:R2:W1:Y:S02]  /*09f0*/  SYNCS.EXCH.64 URZ, [UR6+0x88], UR4 ;  /* 0x0000880406ff75b2 */ /* 0x0004640008000100 */
[----:B--2---:R-:W-:Y:S01]  /*0a00*/  NOP ;  /* 0x0000000000007918 */ /* 0x004fe20000000000 */
.L_x_12:
        /* <DEDUP_REMOVED lines=22> */
[----:B------:R2:W1:Y:S01]  /*0b70*/  SYNCS.EXCH.64 URZ, [UR4+0xc0], UR6 ;  /* 0x0000c00604ff75b2 */ /* 0x0004620008000100 */
[----:B------:R2:W1:Y:S01]  /*0b80*/  SYNCS.EXCH.64 URZ, [UR4+0xa8], UR8 ;  /* 0x0000a80804ff75b2 */ /* 0x0004620008000100 */
[----:B------:R2:W1:Y:S02]  /*0b90*/  SYNCS.EXCH.64 URZ, [UR4+0xc8], UR6 ;  /* 0x0000c80604ff75b2 */ /* 0x0004640008000100 */
[----:B--2---:R-:W-:Y:S01]  /*0ba0*/  NOP ;  /* 0x0000000000007918 */ /* 0x004fe20000000000 */
.L_x_13:
        /* <DEDUP_REMOVED lines=13> */
[----:B-1----:R2:W1:Y:S01]  /*0c80*/  SYNCS.EXCH.64 URZ, [UR4+0xd0], UR6 ;  /* 0x0000d00604ff75b2 */ /* 0x0024620008000100 */
[----:B------:R2:W1:Y:S01]  /*0c90*/  SYNCS.EXCH.64 URZ, [UR4+0xe0], UR6 ;  /* 0x0000e00604ff75b2 */ /* 0x0004620008000100 */
[----:B------:R2:W1:Y:S01]  /*0ca0*/  SYNCS.EXCH.64 URZ, [UR4+0xd8], UR6 ;  /* 0x0000d80604ff75b2 */ /* 0x0004620008000100 */
[----:B------:R2:W1:Y:S02]  /*0cb0*/  SYNCS.EXCH.64 URZ, [UR4+0xe8], UR6 ;  /* 0x0000e80604ff75b2 */ /* 0x0004640008000100 */
[----:B--2---:R-:W-:Y:S01]  /*0cc0*/  NOP ;  /* 0x0000000000007918 */ /* 0x004fe20000000000 */
.L_x_14:
[----:B------:R-:W2:Y:S01]  /*0cd0*/  S2UR UR5, SR_CTAID.X ;  /* 0x00000000000579c3 */ /* 0x000ea20000002500 */
[----:B------:R-:W-:-:S05]  /*0ce0*/  CS2R.32 R68, SR_CgaSize ;  /* 0x0000000000447805 */ /* 0x000fca0000008a00 */
[----:B------:R-:W-:-:S05]  /*0cf0*/  IMAD R68, R68, -0xa0, RZ ;  /* 0xffffff6044447824 */ /* 0x000fca00078e02ff */
[----:B-1----:R-:W-:-:S14]  /*0d00*/  R2UR UR7, R68 ;  /* 0x00000000440772ca */ /* 0x002fdc00000e0000 */
[----:B------:R-:W1:Y:S01]  /*0d10*/  LDCU UR7, c[0x0][UR7+0x2b0] ;  /* 0x00005600070777ac */ /* 0x000e620008000800 */
[----:B------:R-:W-:Y:S01]  /*0d20*/  NOP ;  /* 0x0000000000007918 */ /* 0x000fe20000000000 */
[----:B------:R-:W-:-:S05]  /*0d30*/  CS2R.32 R68, SR_CgaSize ;  /* 0x0000000000447805 */ /* 0x000fca0000008a00 */
[----:B------:R-:W-:-:S05]  /*0d40*/  IMAD R68, R68, -0xa0, RZ ;  /* 0xffffff6044447824 */ /* 0x000fca00078e02ff */
[----:B------:R-:W-:-:S14]  /*0d50*/  R2UR UR6, R68 ;  /* 0x00000000440672ca */ /* 0x000fdc00000e0000 */
[----:B------:R-:W3:Y:S01]  /*0d60*/  LDCU UR6, c[0x0][UR6+0x2b4] ;  /* 0x00005680060677ac */ /* 0x000ee20008000800 */
[----:B------:R-:W4:Y:S08]  /*0d70*/  S2UR UR4, SR_CTAID.Y ;  /* 0x00000000000479c3 */ /* 0x000f300000002600 */
[----:B------:R-:W3:Y:S01]  /*0d80*/  LDC R9, c[0x0][0xb24] ;  /* 0x0002c900ff097b82 */ /* 0x000ee20000000800 */
[----:B--2---:R-:W-:-:S02]  /*0d90*/  I2FP.F32.U32 R4, UR5 ;  /* 0x0000000500047c45 */ /* 0x004fc40008201000 */
[----:B------:R-:W-:-:S05]  /*0da0*/  CS2R.32 R5, SR_CgaSize ;  /* 0x0000000000057805 */ /* 0x000fca0000008a00 */
[----:B------:R-:W-:-:S06]  /*0db0*/  IMAD R5, R5, -0xa0, RZ ;  /* 0xffffff6005057824 */ /* 0x000fcc00078e02ff */
[----:B------:R-:W2:Y:S01]  /*0dc0*/  LDC R5, c[0x0][R5+0x2a0] ;  /* 0x0000a80005057b82 */ /* 0x000ea20000000800 */
[----:B------:R-:W-:Y:S01]  /*0dd0*/  MOV R21, UR5 ;  /* 0x0000000500157c02 */ /* 0x000fe20008000f00 */
[----:B-1----:R-:W-:Y:S01]  /*0de0*/  FMUL R4, R4, UR7 ;  /* 0x0000000704047c20 */ /* 0x002fe20008400000 */
[----:B----4-:R-:W-:Y:S02]  /*0df0*/  I2FP.F32.U32 R2, UR4 ;  /* 0x0000000400027c45 */ /* 0x010fe40008201000 */
[----:B------:R-:W-:-:S05]  /*0e00*/  CS2R.32 R3, SR_CgaSize ;  /* 0x0000000000037805 */ /* 0x000fca0000008a00 */
[----:B------:R-:W-:-:S06]  /*0e10*/  IMAD R3, R3, -0xa0, RZ ;  /* 0xffffff6003037824 */ /* 0x000fcc00078e02ff */
[----:B------:R-:W1:Y:S01]  /*0e20*/  LDC R3, c[0x0][R3+0x2a4] ;  /* 0x0000a90003037b82 */ /* 0x000e620000000800 */
[----:B------:R-:W4:Y:S01]  /*0e30*/  F2I.U32.TRUNC.NTZ R68, R4 ;  /* 0x0000000400447305 */ /* 0x000f22000020f000 */
[----:B------:R-:W-:Y:S01]  /*0e40*/  MOV R20, UR4 ;  /* 0x0000000400147c02 */ /* 0x000fe20008000f00 */
[----:B---3--:R-:W-:-:S05]  /*0e50*/  FMUL R2, R2, UR6 ;  /* 0x0000000602027c20 */ /* 0x008fca0008400000 */
[----:B------:R-:W-:Y:S01]  /*0e60*/  BAR.SYNC.DEFER_BLOCKING 0x0 ;  /* 0x0000000000007b1d */ /* 0x000fe20000010000 */
[----:B------:R-:W-:-:S05]  /*0e70*/  ISETP.GE.AND P0, PT, R9, 0x1, PT ;  /* 0x000000010900780c */ /* 0x000fca0003f06270 */
[----:B------:R-:W3:Y:S02]  /*0e80*/  F2I.U32.TRUNC.NTZ R66, R2 ;  /* 0x0000000200427305 */ /* 0x000ee4000020f000 */
[----:B------:R-:W1:Y:S01]  /*0e90*/  S2UR UR60, SR_CTAID.Z ;  /* 0x00000000003c79c3 */ /* 0x000e620000002700 */
[----:B----4-:R-:W-:-:S05]  /*0ea0*/  IADD3 R68, PT, PT, -R68, RZ, RZ ;  /* 0x000000ff44447210 */ /* 0x010fca0007ffe1ff */
[----:B--2---:R-:W-:Y:S01]  /*0eb0*/  IMAD R68, R5, R68, UR5 ;  /* 0x0000000505447e24 */ /* 0x004fe2000f8e0244 */
[----:B---3--:R-:W-:-:S05]  /*0ec0*/  IADD3 R66, PT, PT, -R66, RZ, RZ ;  /* 0x000000ff42427210 */ /* 0x008fca0007ffe1ff */
[----:B-1----:R-:W-:Y:S01]  /*0ed0*/  IMAD R66, R3, R66, UR4 ;  /* 0x0000000403427e24 */ /* 0x002fe2000f8e0242 */
[----:B------:R-:W-:Y:S06]  /*0ee0*/  @!P0 BRA `(.L_x_15) ;  /* 0x0000000000b88947 */ /* 0x000fec0003800000 */
[----:B------:R-:W1:Y:S01]  /*0ef0*/  LDC.64 R4, c[0x0][0xb18] ;  /* 0x0002c600ff047b82 */ /* 0x000e620000000a00 */
[----:B------:R-:W-:-:S07]  /*0f00*/  ISETP.NE.AND P0, PT, R9, 0x1, PT ;  /* 0x000000010900780c */ /* 0x000fce0003f05270 */
[----:B------:R-:W2:Y:S08]  /*0f10*/  LDC R10, c[0x0][0xb0c] ;  /* 0x0002c300ff0a7b82 */ /* 0x000eb00000000800 */
[----:B------:R-:W3:Y:S08]  /*0f20*/  LDC R11, c[0x0][0x370] ;  /* 0x0000dc00ff0b7b82 */ /* 0x000ef00000000800 */
[----:B------:R-:W4:Y:S01]  /*0f30*/  LDC R12, c[0x0][0x374] ;  /* 0x0000dd00ff0c7b82 */ /* 0x000f220000000800 */
[----:B-1----:R-:W-:-:S07]  /*0f40*/  ISETP.NE.AND P1, PT, R4, 0x1, PT ;  /* 0x000000010400780c */ /* 0x002fce0003f25270 */
[----:B------:R-:W3:Y:S01]  /*0f50*/  LDC.64 R6, c[0x0][0xb10] ;  /* 0x0002c400ff067b82 */ /* 0x000ee20000000a00 */
[----:B--2---:R-:W-:-:S07]  /*0f60*/  ISETP.NE.AND P2, PT, R10, 0x1, PT ;  /* 0x000000010a00780c */ /* 0x004fce0003f45270 */
[----:B------:R-:W1:Y:S08]  /*0f70*/  LDC R8, c[0x0][0xb20] ;  /* 0x0002c800ff087b82 */ /* 0x000e700000000800 */
[----:B------:R-:W2:Y:S01]  /*0f80*/  LDC.64 R2, c[0x0][0xb28] ;  /* 0x0002ca00ff027b82 */ /* 0x000ea20000000a00 */
[----:B----4-:R-:W-:-:S04]  /*0f90*/  IMAD.HI.U32 R13, R12, R5, RZ ;  /* 0x000000050c0d7227 */ /* 0x010fc800078e00ff */
[----:B------:R-:W-:-:S04]  /*0fa0*/  IMAD.HI.U32 R5, R20, R5, RZ ;  /* 0x0000000514057227 */ /* 0x000fc800078e00ff */
[----:B---3--:R-:W-:-:S04]  /*0fb0*/  IMAD.HI.U32 R14, R11, R6, RZ ;  /* 0x000000060b0e7227 */ /* 0x008fc800078e00ff */
[C---:B------:R-:W-:Y:S01]  /*0fc0*/  IMAD.HI.U32 R16, R21.reuse, R6, RZ ;  /* 0x0000000615107227 */ /* 0x040fe200078e00ff */
[-C--:B------:R-:W-:Y:S02]  /*0fd0*/  @P2 SHF.R.U32.HI R11, RZ, R7.reuse, R14 ;  /* 0x00000007ff0b2219 */ /* 0x080fe4000001160e */
[-C--:B-1----:R-:W-:Y:S02]  /*0fe0*/  @P1 SHF.R.U32.HI R12, RZ, R8.reuse, R13 ;  /* 0x00000008ff0c1219 */ /* 0x082fe4000001160d */
[----:B------:R-:W-:Y:S02]  /*0ff0*/  SHF.R.U32.HI R5, RZ, R8, R5 ;  /* 0x00000008ff057219 */ /* 0x000fe40000011605 */
[----:B------:R-:W-:Y:S02]  /*1000*/  SHF.R.U32.HI R16, RZ, R7, R16 ;  /* 0x00000007ff107219 */ /* 0x000fe40000011610 */
[----:B------:R-:W-:Y:S01]  /*1010*/  SEL R5, R20, R5, !P1 ;  /* 0x0000000514057207 */ /* 0x000fe20004800000 */
[----:B--2---:R-:W-:Y:S01]  /*1020*/  IMAD.HI.U32 R14, R12, R2, RZ ;  /* 0x000000020c0e7227 */ /* 0x004fe200078e00ff */
[----:B------:R-:W-:-:S02]  /*1030*/  SEL R7, R21, R16, !P2 ;  /* 0x0000001015077207 */ /* 0x000fc40005000000 */
[----:B------:R-:W-:Y:S01]  /*1040*/  IADD3 R13, PT, PT, -R5, RZ, RZ ;  /* 0x000000ff050d7210 */ /* 0x000fe20007ffe1ff */
[----:B------:R-:W-:Y:S01]  /*1050*/  IMAD.HI.U32 R6, R11, R2, RZ ;  /* 0x000000020b067227 */ /* 0x000fe200078e00ff */
[----:B------:R-:W-:-:S03]  /*1060*/  @P0 SHF.R.U32.HI R12, RZ, R3, R14 ;  /* 0x00000003ff0c0219 */ /* 0x000fc6000001160e */
[----:B------:R-:W-:Y:S01]  /*1070*/  IMAD R13, R4, R13, R20 ;  /* 0x0000000d040d7224 */ /* 0x000fe200078e0214 */
[----:B------:R-:W-:Y:S01]  /*1080*/  @P0 SHF.R.U32.HI R11, RZ, R3, R6 ;  /* 0x00000003ff0b0219 */ /* 0x000fe20000011606 */
[----:B------:R-:W-:-:S04]  /*1090*/  IMAD R12, R12, R9, RZ ;  /* 0x000000090c0c7224 */ /* 0x000fc800078e02ff */
[----:B------:R-:W-:Y:S01]  /*10a0*/  IMAD R6, R11, R9, RZ ;  /* 0x000000090b067224 */ /* 0x000fe200078e02ff */
[----:B------:R-:W-:-:S04]  /*10b0*/  ISETP.GE.AND P1, PT, R5, R12, PT ;  /* 0x0000000c0500720c */ /* 0x000fc80003f26270 */
[----:B------:R-:W-:Y:S01]  /*10c0*/  ISETP.GE.OR P1, PT, R7, R6, P1 ;  /* 0x000000060700720c */ /* 0x000fe20000f26670 */
[----:B------:R-:W-:-:S05]  /*10d0*/  IMAD.HI.U32 R6, R5, R2, RZ ;  /* 0x0000000205067227 */ /* 0x000fca00078e00ff */
[----:B------:R-:W-:-:S04]  /*10e0*/  SHF.R.U32.HI R6, RZ, R3, R6 ;  /* 0x00000003ff067219 */ /* 0x000fc80000011606 */
[----:B------:R-:W-:-:S03]  /*10f0*/  SEL R6, R5, R6, !P0 ;  /* 0x0000000605067207 */ /* 0x000fc60004000000 */
[----:B------:R-:W-:Y:S01]  /*1100*/  @!P1 IMAD.HI.U32 R8, R7, R2, RZ ;  /* 0x0000000207089227 */ /* 0x000fe200078e00ff */
[----:B------:R-:W-:-:S04]  /*1110*/  IADD3 R2, PT, PT, -R6, RZ, RZ ;  /* 0x000000ff06027210 */ /* 0x000fc80007ffe1ff */
[----:B------:R-:W-:Y:S01]  /*1120*/  @!P1 SHF.R.U32.HI R8, RZ, R3, R8 ;  /* 0x00000003ff089219 */ /* 0x000fe20000011608 */
[----:B------:R-:W-:-:S03]  /*1130*/  IMAD R2, R9, R2, R5 ;  /* 0x0000000209027224 */ /* 0x000fc600078e0205 */
[----:B------:R-:W-:-:S05]  /*1140*/  @!P1 SEL R3, R7, R8, !P0 ;  /* 0x0000000807039207 */ /* 0x000fca0004000000 */
[--C-:B------:R-:W-:Y:S02]  /*1150*/  @!P1 IMAD.IADD R6, R6, 0x1, -R3.reuse ;  /* 0x0000000106069824 */ /* 0x100fe400078e0a03 */
[----:B------:R-:W-:Y:S01]  /*1160*/  @!P1 IMAD R3, R2, R11, R3 ;  /* 0x0000000b02039224 */ /* 0x000fe200078e0203 */
[----:B------:R-:W-:Y:S01]  /*1170*/  IADD3 R2, PT, PT, -R7, RZ, RZ ;  /* 0x000000ff07027210 */ /* 0x000fe20007ffe1ff */
[----:B------:R-:W-:Y:S02]  /*1180*/  @!P1 IMAD R5, R6, R9, R7 ;  /* 0x0000000906059224 */ /* 0x000fe400078e0207 */
[----:B------:R-:W-:Y:S02]  /*1190*/  @!P1 IMAD.MOV.U32 R7, RZ, RZ, R3 ;  /* 0x000000ffff079224 */ /* 0x000fe400078e0003 */
[----:B------:R-:W-:Y:S02]  /*11a0*/  IMAD R2, R10, R2, R21 ;  /* 0x000000020a027224 */ /* 0x000fe400078e0215 */
[----:B------:R-:W-:-:S02]  /*11b0*/  IMAD R20, R5, R4, R13 ;  /* 0x0000000405147224 */ /* 0x000fc400078e020d */
[----:B------:R-:W-:Y:S02]  /*11c0*/  IMAD R21, R7, R10, R2 ;  /* 0x0000000a07157224 */ /* 0x000fe400078e0202 */
.L_x_15:
[----:B------:R-:W1:Y:S01]  /*11d0*/  LDCU UR4, c[0x0][0xb30] ;  /* 0x00016600ff0477ac */ /* 0x000e620008000800 */
[----:B------:R-:W2:Y:S08]  /*11e0*/  S2UR UR53, SR_CgaCtaId ;  /* 0x00000000003579c3 */ /* 0x000eb00000008800 */
[----:B------:R-:W3:Y:S01]  /*11f0*/  LDC R26, c[0x0][0xb24] ;  /* 0x0002c900ff1a7b82 */ /* 0x000ee20000000800 */
[----:B-1----:R-:W-:-:S09]  /*1200*/  UISETP.NE.AND UP1, UPT, UR4, 0x1, UPT ;  /* 0x000000010400788c */ /* 0x002fd2000bf25270 */
[----:B--2---:R-:W-:Y:S05]  /*1210*/  BRA.U UP1, `(.L_x_16) ;  /* 0x0000000101407547 */ /* 0x004fea000b800000 */
[----:B------:R-:W1:Y:S08]  /*1220*/  LDC.64 R4, c[0x0][0xb10] ;  /* 0x0002c400ff047b82 */ /* 0x000e700000000a00 */
[----:B------:R-:W2:Y:S08]  /*1230*/  LDC.64 R2, c[0x0][0xb18] ;  /* 0x0002c600ff027b82 */ /* 0x000eb00000000a00 */
[----:B------:R-:W4:Y:S08]  /*1240*/  LDC R6, c[0x0][0xb20] ;  /* 0x0002c800ff067b82 */ /* 0x000f300000000800 */
[----:B------:R-:W3:Y:S01]  /*1250*/  LDC R8, c[0x0][0xb0c] ;  /* 0x0002c300ff087b82 */ /* 0x000ee20000000800 */
[----:B-1----:R-:W-:-:S05]  /*1260*/  IMAD.HI.U32 R4, R21, R4, RZ ;  /* 0x0000000415047227 */ /* 0x002fca00078e00ff */
[----:B------:R-:W-:Y:S01]  /*1270*/  SHF.R.U32.HI R4, RZ, R5, R4 ;  /* 0x00000005ff047219 */ /* 0x000fe20000011604 */
[----:B--2---:R-:W-:Y:S01]  /*1280*/  IMAD.HI.U32 R3, R20, R3, RZ ;  /* 0x0000000314037227 */ /* 0x004fe200078e00ff */
[----:B------:R-:W-:-:S04]  /*1290*/  ISETP.NE.AND P0, PT, R2, 0x1, PT ;  /* 0x000000010200780c */ /* 0x000fc80003f05270 */
[----:B----4-:R-:W-:-:S04]  /*12a0*/  SHF.R.U32.HI R3, RZ, R6, R3 ;  /* 0x00000006ff037219 */ /* 0x010fc80000011603 */
[----:B------:R-:W-:Y:S02]  /*12b0*/  SEL R3, R20, R3, !P0 ;  /* 0x0000000314037207 */ /* 0x000fe40004000000 */
[----:B---3--:R-:W-:-:S04]  /*12c0*/  ISETP.NE.AND P1, PT, R8, 0x1, PT ;  /* 0x000000010800780c */ /* 0x008fc80003f25270 */
[----:B------:R-:W-:-:S05]  /*12d0*/  SEL R4, R21, R4, !P1 ;  /* 0x0000000415047207 */ /* 0x000fca0004800000 */
[----:B------:R-:W-:Y:S02]  /*12e0*/  IMAD.IADD R5, R3, 0x1, -R4 ;  /* 0x0000000103057824 */ /* 0x000fe400078e0a04 */
[----:B------:R-:W-:Y:S02]  /*12f0*/  IMAD.IADD R3, R4, 0x1, -R3 ;  /* 0x0000000104037824 */ /* 0x000fe400078e0a03 */
[----:B------:R-:W-:Y:S02]  /*1300*/  IMAD R21, R5, R8, R21 ;  /* 0x0000000805157224 */ /* 0x000fe400078e0215 */
[----:B------:R-:W-:-:S07]  /*1310*/  IMAD R20, R3, R2, R20 ;  /* 0x0000000203147224 */ /* 0x000fce00078e0214 */
.L_x_16:
[----:B------:R-:W-:Y:S01]  /*1320*/  BAR.SYNC.DEFER_BLOCKING 0x0 ;  /* 0x0000000000007b1d */ /* 0x000fe20000010000 */
[----:B------:R-:W-:Y:S01]  /*1330*/  UISETP.NE.AND UP1, UPT, UR10, 0x2, UPT ;  /* 0x000000020a00788c */ /* 0x000fe2000bf25270 */
[----:B------:R-:W-:Y:S02]  /*1340*/  ISETP.NE.OR P5, PT, R0, 0x2, !P5 ;  /* 0x000000020000780c */ /* 0x000fe40006fa5670 */
[----:B------:R-:W-:-:S06]  /*1350*/  LOP3.LUT R2, R79, 0x1f, RZ, 0xc0, !PT ;  /* 0x0000001f4f027812 */ /* 0x000fcc00078ec0ff */
[----:B------:R-:W-:Y:S05]  /*1360*/  BRA.U UP1, `(.L_x_17) ;  /* 0x00000015015c7547 */ /* 0x000fea000b800000 */
[----:B------:R-:W1:Y:S01]  /*1370*/  LDCU UR6, c[0x0][0x38c] ;  /* 0x00007180ff0677ac */ /* 0x000e620008000800 */
[----:B------:R-:W2:Y:S01]  /*1380*/  LDC R9, c[0x0][0x370] ;  /* 0x0000dc00ff097b82 */ /* 0x000ea20000000800 */
[----:B------:R-:W-:Y:S01]  /*1390*/  PLOP3.LUT P1, PT, PT, PT, UP2, 0x80, 0x8 ;  /* 0x000000000008781c */ /* 0x000fe20003f2f028 */
[----:B------:R-:W-:Y:S01]  /*13a0*/  HFMA2 R12, -RZ, RZ, 0, 0 ;  /* 0x00000000ff0c7431 */ /* 0x000fe200000001ff */
[----:B------:R-:W-:Y:S01]  /*13b0*/  ISETP.EQ.OR P4, PT, R2, RZ, P5 ;  /* 0x000000ff0200720c */ /* 0x000fe20002f82670 */
[----:B------:R-:W-:Y:S01]  /*13c0*/  IMAD.MOV.U32 R15, RZ, RZ, 0x1 ;  /* 0x00000001ff0f7424 */ /* 0x000fe200078e00ff */
[----:B------:R-:W-:Y:S01]  /*13d0*/  PLOP3.LUT P1, PT, P1, PT, PT, 0x8, 0x80 ;  /* 0x000000000080781c */ /* 0x000fe20000f2e170 */
[----:B------:R-:W-:Y:S01]  /*13e0*/  IMAD.MOV.U32 R14, RZ, RZ, RZ ;  /* 0x000000ffff0e7224 */ /* 0x000fe200078e00ff */
[----:B------:R-:W-:Y:S01]  /*13f0*/  MOV R8, 0x1 ;  /* 0x0000000100087802 */ /* 0x000fe20000000f00 */
[----:B------:R-:W4:Y:S01]  /*1400*/  LDC R0, c[0x0][0x374] ;  /* 0x0000dd00ff007b82 */ /* 0x000f220000000800 */
[----:B------:R-:W-:Y:S01]  /*1410*/  IMAD.MOV.U32 R10, RZ, RZ, RZ ;  /* 0x000000ffff0a7224 */ /* 0x000fe200078e00ff */
[----:B------:R-:W2:Y:S01]  /*1420*/  LDCU.64 UR38, c[0x0][0x348] ;  /* 0x00006900ff2677ac */ /* 0x000ea20008000a00 */
[----:B------:R-:W-:Y:S01]  /*1430*/  UMOV UR29, URZ ;  /* 0x000000ff001d7c82 */ /* 0x000fe20008000000 */
[----:B-1----:R-:W-:-:S02]  /*1440*/  UIADD3 UR5, UPT, UPT, UR6, 0x7f, URZ ;  /* 0x0000007f06057890 */ /* 0x002fc4000fffe0ff */
[----:B------:R-:W-:Y:S02]  /*1450*/  UIADD3 UR54, UPT, UPT, UR6, 0xfe, URZ ;  /* 0x000000fe06367890 */ /* 0x000fe4000fffe0ff */
[----:B------:R-:W-:-:S04]  /*1460*/  USHF.R.S32.HI UR4, URZ, 0x1f, UR5 ;  /* 0x0000001fff047899 */ /* 0x000fc80008011405 */
[----:B------:R-:W-:-:S04]  /*1470*/  ULEA.HI UR4, UR4, UR5, URZ, 0x7 ;  /* 0x0000000504047291 */ /* 0x000fc8000f8f38ff */
[----:B------:R-:W-:Y:S02]  /*1480*/  USHF.R.S32.HI UR46, URZ, 0x7, UR4 ;  /* 0x00000007ff2e7899 */ /* 0x000fe40008011404 */
[----:B------:R-:W-:Y:S02]  /*1490*/  UIADD3 UR4, UPT, UPT, UR6, -0x1, URZ ;  /* 0xffffffff06047890 */ /* 0x000fe4000fffe0ff */
[----:B------:R-:W-:Y:S02]  /*14a0*/  UISETP.LT.U32.AND UP0, UPT, UR46, 0x3, UPT ;  /* 0x000000032e00788c */ /* 0x000fe4000bf01070 */
[----:B------:R-:W-:Y:S02]  /*14b0*/  UISETP.GE.U32.AND UP1, UPT, UR4, -0xff, UPT ;  /* 0xffffff010400788c */ /* 0x000fe4000bf26070 */
[----:B------:R-:W-:-:S04]  /*14c0*/  USEL UR45, UR46, 0x3, UP0 ;  /* 0x000000032e2d7887 */ /* 0x000fc80008000000 */
[----:B------:R-:W-:Y:S02]  /*14d0*/  UIADD3 UR37, UPT, UPT, UR45, -0x1, URZ ;  /* 0xffffffff2d257890 */ /* 0x000fe4000fffe0ff */
[----:B------:R-:W-:-:S03]  /*14e0*/  UIADD3 UR47, UPT, UPT, UR46, -UR45, URZ ;  /* 0x8000002d2e2f7290 */ /* 0x000fc6000fffe0ff */
[----:B------:R-:W-:-:S04]  /*14f0*/  @UP1 UIADD3 UR37, UPT, UPT, UR45, URZ, URZ ;  /* 0x000000ff2d251290 */ /* 0x000fc8000fffe0ff */
[----:B--2---:R-:W-:-:S12]  /*1500*/  UIADD3 UR37, UPT, UPT, UR37, 0x1, URZ ;  /* 0x0000000125257890 */ /* 0x004fd8000fffe0ff */
.L_x_39:
[----:B------:R-:W-:Y:S01]  /*1510*/  UISETP.NE.AND UP0, UPT, UR53, URZ, UPT ;  /* 0x000000ff3500728c */ /* 0x000fe2000bf05270 */
[----:B------:R-:W1:Y:S08]  /*1520*/  S2UR UR53, SR_CgaCtaId ;  /* 0x00000000003579c3 */ /* 0x000e700000008800 */
[----:B------:R-:W-:Y:S05]  /*1530*/  BRA.U UP0, `(.L_x_18) ;  /* 0x0000000100347547 */ /* 0x000fea000b800000 */
[----:B------:R-:W2:Y:S01]  /*1540*/  S2R R2, SR_CgaCtaId ;  /* 0x0000000000027919 */ /* 0x000ea20000008800 */
[----:B------:R-:W-:-:S04]  /*1550*/  MOV R3, 0x400 ;  /* 0x0000040000037802 */ /* 0x000fc80000000f00 */
[----:B--2---:R-:W-:Y:S02]  /*1560*/  LEA R3, R2, R3, 0x18 ;  /* 0x0000000302037211 */ /* 0x004fe400078ec0ff */
[----:B------:R-:W-:-:S03]  /*1570*/  SHF.L.U32 R2, R8, 0x1f, RZ ;  /* 0x0000001f08027819 */ /* 0x000fc600000006ff */
[----:B------:R-:W-:-:S04]  /*1580*/  IMAD R3, R10, 0x8, R3 ;  /* 0x000000080a037824 */ /* 0x000fc800078e0203 */
[----:B------:R-:W2:Y:S02]  /*1590*/  SYNCS.PHASECHK.TRANS64.TRYWAIT P0, [R3+URZ+0xe0], R2 ;  /* 0x0000e002030075a7 */ /* 0x000ea400080011ff */
[----:B--2---:R-:W-:Y:S05]  /*15a0*/  @!P0 BRA `(.L_x_19) ;  /* 0x0000006000c88947 */ /* 0x004fea0003800000 */
.L_x_118:
[----:B------:R-:W-:Y:S01]  /*15b0*/  VIADD R10, R10, 0x1 ;  /* 0x000000010a0a7836 */ /* 0x000fe20000000000 */
[----:B------:R2:W-:Y:S04]  /*15c0*/  SYNCS.ARRIVE.TRANS64.A1T0 RZ, [R3+URZ+0xd0], RZ ;  /* 0x0000d0ff03ff79a7 */ /* 0x0005e800081000ff */
[----:B------:R-:W-:-:S04]  /*15d0*/  ISETP.NE.AND P0, PT, R10, 0x2, PT ;  /* 0x000000020a00780c */ /* 0x000fc80003f05270 */
[----:B------:R-:W-:Y:S02]  /*15e0*/  SEL R10, R10, RZ, P0 ;  /* 0x000000ff0a0a7207 */ /* 0x000fe40000000000 */
[----:B--2---:R-:W-:-:S04]  /*15f0*/  SEL R3, RZ, 0x1, P0 ;  /* 0x00000001ff037807 */ /* 0x004fc80000000000 */
[----:B------:R-:W-:Y:S02]  /*1600*/  LOP3.LUT R8, R8, R3, RZ, 0x3c, !PT ;  /* 0x0000000308087212 */ /* 0x000fe400078e3cff */
.L_x_18:
[----:B------:R-:W-:Y:S01]  /*1610*/  UMOV UR23, 0x400 ;  /* 0x0000040000177882 */ /* 0x000fe20000000000 */
[----:B------:R-:W-:Y:S01]  /*1620*/  SHF.L.U32 R2, R15, 0x1f, RZ ;  /* 0x0000001f0f027819 */ /* 0x000fe200000006ff */
[----:B-1----:R-:W-:Y:S01]  /*1630*/  ULEA UR23, UR53, UR23, 0x18 ;  /* 0x0000001735177291 */ /* 0x002fe2000f8ec0ff */
[----:B------:R-:W-:Y:S01]  /*1640*/  R2UR UR59, R21 ;  /* 0x00000000153b72ca */ /* 0x000fe200000e0000 */
[----:B------:R-:W-:Y:S01]  /*1650*/  UISETP.GE.U32.AND UP0, UPT, UR54, 0xff, UPT ;  /* 0x000000ff3600788c */ /* 0x000fe2000bf06070 */
[----:B------:R-:W-:Y:S01]  /*1660*/  R2UR UR27, R20 ;  /* 0x00000000141b72ca */ /* 0x000fe200000e0000 */
[----:B------:R-:W-:Y:S01]  /*1670*/  ULEA UR4, UR29, UR23, 0x3 ;  /* 0x000000171d047291 */ /* 0x000fe2000f8e18ff */
[----:B------:R-:W-:-:S08]  /*1680*/  UMOV UR21, URZ ;  /* 0x000000ff00157c82 */ /* 0x000fd00008000000 */
[----:B------:R1:W2:Y:S01]  /*1690*/  SYNCS.PHASECHK.TRANS64.TRYWAIT P2, [UR4+0x18], R2 ;  /* 0x00001802ff0075a7 */ /* 0x0002a20008041104 */
[----:B------:R-:W-:Y:S02]  /*16a0*/  USHF.L.U32 UR59, UR59, 0x6, URZ ;  /* 0x000000063b3b7899 */ /* 0x000fe400080006ff */
[----:B------:R-:W-:Y:S01]  /*16b0*/  USHF.L.U32 UR27, UR27, 0x6, URZ ;  /* 0x000000061b1b7899 */ /* 0x000fe200080006ff */
[----:B------:R-:W-:Y:S11]  /*16c0*/  BRA.U !UP0, `(.L_x_20) ;  /* 0x00000005083c7547 */ /* 0x000ff6000b800000 */
[----:B------:R-:W-:Y:S01]  /*16d0*/  UMOV UR22, URZ ;  /* 0x000000ff00167c82 */ /* 0x000fe20008000000 */
[----:B------:R-:W-:-:S05]  /*16e0*/  UMOV UR13, UR29 ;  /* 0x0000001d000d7c82 */ /* 0x000fca0008000000 */
.L_x_27:
[----:B------:R-:W-:Y:S01]  /*16f0*/  ULEA UR57, UR13, UR23, 0x3 ;  /* 0x000000170d397291 */ /* 0x000fe2000f8e18ff */
[----:B--2---:R-:W-:Y:S01]  /*1700*/  @!P5 MOV R3, 0x10000 ;  /* 0x000100000003d802 */ /* 0x004fe20000000f00 */
[----:B--2---:R-:W-:Y:S10]  /*1710*/  @P2 BRA `(.L_x_21) ;  /* 0x00000000000c2947 */ /* 0x004ff40003800000 */
[----:B------:R-:W-:-:S04]  /*1720*/  SHF.L.U32 R5, R15, 0x1f, RZ ;  /* 0x0000001f0f057819 */ /* 0x000fc800000006ff */
[----:B------:R-:W2:Y:S02]  /*1730*/  SYNCS.PHASECHK.TRANS64.TRYWAIT P0, [UR57+0x18], R5 ;  /* 0x00001805ff0075a7 */ /* 0x000ea40008001139 */
[----:B--2---:R-:W-:Y:S05]  /*1740*/  @!P0 BRA `(.L_x_22) ;  /* 0x0000006000748947 */ /* 0x004fea0003800000 */
.L_x_21:
[----:B------:R2:W-:Y:S01]  /*1750*/  @!P5 SYNCS.ARRIVE.TRANS64 RZ, [UR57], R3 ;  /* 0x00000003ffffd9a7 */ /* 0x0005e20008000039 */
[----:B------:R-:W-:Y:S04]  /*1760*/  BSSY.RECONVERGENT B0, `(.L_x_23) ;  /* 0x0000003000007945 */ /* 0x000fe80003800200 */
[----:B------:R-:W-:Y:S05]  /*1770*/  @P4 BRA `(.L_x_24) ;  /* 0x0000000000044947 */ /* 0x000fea0003800000 */
[----:B------:R-:W-:Y:S05]  /*1780*/  BPT.TRAP 0x1 ;  /* 0x000000040000795c */ /* 0x000fea0000300000 */
.L_x_24:
[----:B------:R-:W-:Y:S05]  /*1790*/  BSYNC.RECONVERGENT B0 ;  /* 0x0000000000007941 */ /* 0x000fea0003800200 */
.L_x_23:
[----:B------:R-:W-:Y:S01]  /*17a0*/  UIADD3 UR4, UPT, UPT, UR13, 0x1, URZ ;  /* 0x000000010d047890 */ /* 0x000fe2000fffe0ff */
[----:B------:R-:W-:Y:S01]  /*17b0*/  BSSY.RECONVERGENT B0, `(.L_x_25) ;  /* 0x000003b000007945 */ /* 0x000fe20003800200 */
[----:B------:R-:W-:Y:S02]  /*17c0*/  ELECT P0, URZ, PT ;  /* 0x0000000000ff782f */ /* 0x000fe40003800000 */
[----:B------:R-:W-:-:S04]  /*17d0*/  UISETP.NE.AND UP0, UPT, UR4, 0x3, UPT ;  /* 0x000000030400788c */ /* 0x000fc8000bf05270 */
[----:B------:R-:W-:Y:S02]  /*17e0*/  USEL UR5, URZ, 0x1, UP0 ;  /* 0x00000001ff057887 */ /* 0x000fe40008000000 */
[----:B------:R-:W-:-:S04]  /*17f0*/  USEL UR29, UR4, URZ, UP0 ;  /* 0x000000ff041d7287 */ /* 0x000fc80008000000 */
[----:B------:R-:W-:Y:S01]  /*1800*/  ULEA UR4, UR29, UR23, 0x3 ;  /* 0x000000171d047291 */ /* 0x000fe2000f8e18ff */
[----:B------:R-:W-:-:S04]  /*1810*/  LOP3.LUT R15, R15, UR5, RZ, 0x3c, !PT ;  /* 0x000000050f0f7c12 */ /* 0x000fc8000f8e3cff */
[----:B-1----:R-:W-:-:S04]  /*1820*/  SHF.L.U32 R2, R15, 0x1f, RZ ;  /* 0x0000001f0f027819 */ /* 0x002fc800000006ff */
[----:B------:R1:W1:Y:S01]  /*1830*/  SYNCS.PHASECHK.TRANS64.TRYWAIT P2, [UR4+0x18], R2 ;  /* 0x00001802ff0075a7 */ /* 0x0002620008041104 */
[----:B------:R-:W-:Y:S05]  /*1840*/  @!P0 BRA `(.L_x_26) ;  /* 0x0000000000c48947 */ /* 0x000fea0003800000 */
[----:B------:R-:W-:Y:S02]  /*1850*/  ULEA UR4, UR13, UR23, 0xf ;  /* 0x000000170d047291 */ /* 0x000fe4000f8e78ff */
[----:B------:R-:W-:Y:S02]  /*1860*/  UIADD3 UR6, UP1, UPT, UR38, 0x80, URZ ;  /* 0x0000008026067890 */ /* 0x000fe4000ff3e0ff */
[----:B------:R-:W-:Y:S02]  /*1870*/  USHF.L.U32 UR58, UR22, 0x7, URZ ;  /* 0x00000007163a7899 */ /* 0x000fe400080006ff */
[----:B------:R-:W-:Y:S02]  /*1880*/  UIADD3 UR14, UP0, UPT, UR38, 0x180, URZ ;  /* 0x00000180260e7890 */ /* 0x000fe4000ff1e0ff */
[----:B------:R-:W-:Y:S02]  /*1890*/  UIADD3.X UR7, UPT, UPT, URZ, UR39, URZ, UP1, !UPT ;  /* 0x00000027ff077290 */ /* 0x000fe40008ffe4ff */
[----:B------:R-:W-:-:S02]  /*18a0*/  UIADD3 UR56, UPT, UPT, UR4, 0x6800, URZ ;  /* 0x0000680004387890 */ /* 0x000fc4000fffe0ff */
[----:B------:R-:W-:Y:S02]  /*18b0*/  UIADD3 UR50, UPT, UPT, UR58, 0x20, URZ ;  /* 0x000000203a327890 */ /* 0x000fe4000fffe0ff */
[----:B------:R-:W-:Y:S02]  /*18c0*/  UIADD3 UR48, UPT, UPT, UR4, 0x8800, URZ ;  /* 0x0000880004307890 */ /* 0x000fe4000fffe0ff */
[----:B------:R-:W-:Y:S02]  /*18d0*/  UIADD3 UR42, UPT, UPT, UR58, 0x40, URZ ;  /* 0x000000403a2a7890 */ /* 0x000fe4000fffe0ff */
[----:B------:R-:W-:Y:S02]  /*18e0*/  UIADD3 UR40, UPT, UPT, UR4, 0xa800, URZ ;  /* 0x0000a80004287890 */ /* 0x000fe4000fffe0ff */
[----:B------:R-:W-:Y:S02]  /*18f0*/  UIADD3 UR34, UPT, UPT, UR58, 0x60, URZ ;  /* 0x000000603a227890 */ /* 0x000fe4000fffe0ff */
[----:B------:R-:W-:-:S02]  /*1900*/  UIADD3 UR32, UPT, UPT, UR4, 0xc800, URZ ;  /* 0x0000c80004207890 */ /* 0x000fc4000fffe0ff */
[----:B------:R-:W-:Y:S02]  /*1910*/  UIADD3.X UR15, UPT, UPT, URZ, UR39, URZ, UP0, !UPT ;  /* 0x00000027ff0f7290 */ /* 0x000fe400087fe4ff */
[----:B------:R-:W-:Y:S02]  /*1920*/  UIADD3 UR24, UPT, UPT, UR4, 0x1e800, URZ ;  /* 0x0001e80004187890 */ /* 0x000fe4000fffe0ff */
[----:B------:R-:W-:Y:S01]  /*1930*/  UIADD3 UR8, UPT, UPT, UR4, 0x20800, URZ ;  /* 0x0002080004087890 */ /* 0x000fe2000fffe0ff */
[----:B------:R-:W-:Y:S01]  /*1940*/  UMOV UR30, 0x0 ;  /* 0x00000000001e7882 */ /* 0x000fe20000000000 */
[----:B------:R-:W-:Y:S01]  /*1950*/  UMOV UR31, 0x10000000 ;  /* 0x10000000001f7882 */ /* 0x000fe20000000000 */
[----:B------:R-:W-:Y:S01]  /*1960*/  UMOV UR49, UR57 ;  /* 0x0000003900317c82 */ /* 0x000fe20008000000 */
[----:B------:R-:W-:Y:S01]  /*1970*/  UMOV UR51, UR59 ;  /* 0x0000003b00337c82 */ /* 0x000fe20008000000 */
[----:B------:R-:W-:Y:S01]  /*1980*/  UMOV UR52, UR60 ;  /* 0x0000003c00347c82 */ /* 0x000fe20008000000 */
[----:B------:R-:W-:Y:S01]  /*1990*/  UMOV UR41, UR57 ;  /* 0x0000003900297c82 */ /* 0x000fe20008000000 */
[----:B------:R-:W-:Y:S01]  /*19a0*/  UMOV UR43, UR59 ;  /* 0x0000003b002b7c82 */ /* 0x000fe20008000000 */
[----:B------:R-:W-:Y:S01]  /*19b0*/  UMOV UR44, UR60 ;  /* 0x0000003c002c7c82 */ /* 0x000fe20008000000 */
[----:B------:R-:W-:Y:S01]  /*19c0*/  UTMALDG.3D [UR56], [UR6], desc[UR30] ;  /* 0x00001e38060075b4 */ /* 0x000fe20008011000 */
[----:B------:R-:W-:Y:S01]  /*19d0*/  UMOV UR33, UR57 ;  /* 0x0000003900217c82 */ /* 0x000fe20008000000 */
        /* <DEDUP_REMOVED lines=10> */
[----:B------:R-:W-:Y:S01]  /*1a80*/  UIADD3 UR16, UPT, UPT, UR4, 0x22800, URZ ;  /* 0x0002280004107890 */ /* 0x000fe2000fffe0ff */
[----:B------:R-:W-:Y:S01]  /*1a90*/  UMOV UR17, UR57 ;  /* 0x0000003900117c82 */ /* 0x000fe20008000000 */
[----:B------:R-:W-:Y:S01]  /*1aa0*/  UMOV UR19, UR27 ;  /* 0x0000001b00137c82 */ /* 0x000fe20008000000 */
[----:B------:R-:W-:Y:S01]  /*1ab0*/  UTMALDG.3D [UR40], [UR6], desc[UR30] ;  /* 0x00001e28060075b4 */ /* 0x000fe20008011000 */
[----:B------:R-:W-:Y:S01]  /*1ac0*/  UMOV UR20, UR60 ;  /* 0x0000003c00147c82 */ /* 0x000fe20008000000 */
[----:B------:R-:W-:Y:S01]  /*1ad0*/  UMOV UR18, UR42 ;  /* 0x0000002a00127c82 */ /* 0x000fe20008000000 */
[----:B------:R-:W-:Y:S01]  /*1ae0*/  UTMALDG.3D [UR32], [UR6], desc[UR30] ;  /* 0x00001e20060075b4 */ /* 0x000fe20008011000 */
[----:B------:R-:W-:Y:S01]  /*1af0*/  UTMALDG.3D [UR24], [UR14], desc[UR30] ;  /* 0x00001e180e0075b4 */ /* 0x000fe20008011000 */
[----:B------:R2:W-:Y:S01]  /*1b00*/  UTMALDG.3D [UR8], [UR14], desc[UR30] ;  /* 0x00001e080e0075b4 */ /* 0x0005e20008011000 */
[----:B------:R1:W-:Y:S01]  /*1b10*/  UTMALDG.3D [UR16], [UR14], desc[UR30] ;  /* 0x00001e100e0075b4 */ /* 0x0003e20008011000 */
[----:B--2---:R-:W-:Y:S01]  /*1b20*/  UIADD3 UR8, UPT, UPT, UR4, 0x24800, URZ ;  /* 0x0002480004087890 */ /* 0x004fe2000fffe0ff */
[----:B------:R-:W-:-:S08]  /*1b30*/  UMOV UR10, UR34 ;  /* 0x00000022000a7c82 */ /* 0x000fd00008000000 */
[----:B------:R2:W-:Y:S02]  /*1b40*/  UTMALDG.3D [UR8], [UR14], desc[UR30] ;  /* 0x00001e080e0075b4 */ /* 0x0005e40008011000 */
[----:B--2---:R-:W-:Y:S01]  /*1b50*/  NOP ;  /* 0x0000000000007918 */ /* 0x004fe20000000000 */
.L_x_26:
[----:B-1----:R-:W-:Y:S05]  /*1b60*/  BSYNC.RECONVERGENT B0 ;  /* 0x0000000000007941 */ /* 0x002fea0003800200 */
.L_x_25:
[----:B------:R-:W-:Y:S01]  /*1b70*/  UIADD3 UR22, UPT, UPT, UR22, 0x1, URZ ;  /* 0x0000000116167890 */ /* 0x000fe2000fffe0ff */
[----:B------:R-:W-:Y:S01]  /*1b80*/  UMOV UR13, UR29 ;  /* 0x0000001d000d7c82 */ /* 0x000fe20008000000 */
[----:B------:R-:W-:Y:S02]  /*1b90*/  UMOV UR21, UR37 ;  /* 0x0000002500157c82 */ /* 0x000fe40008000000 */
[----:B------:R-:W-:-:S09]  /*1ba0*/  UISETP.NE.AND UP0, UPT, UR22, UR37, UPT ;  /* 0x000000251600728c */ /* 0x000fd2000bf05270 */
[----:B------:R-:W-:Y:S05]  /*1bb0*/  BRA.U UP0, `(.L_x_27) ;  /* 0xfffffff900cc7547 */ /* 0x000fea000b83ffff */
.L_x_20:
[----:B------:R-:W-:Y:S01]  /*1bc0*/  ULEA UR4, UR29, UR23, 0x3 ;  /* 0x000000171d047291 */ /* 0x000fe2000f8e18ff */
[----:B-1----:R-:W-:Y:S01]  /*1bd0*/  SHF.L.U32 R2, R15, 0x1f, RZ ;  /* 0x0000001f0f027819 */ /* 0x002fe200000006ff */
[----:B------:R-:W-:Y:S01]  /*1be0*/  @!P1 SYNCS.ARRIVE.TRANS64.A1T0 RZ, [UR23+0x68], RZ ;  /* 0x000068ffffff99a7 */ /* 0x000fe20008100017 */
[----:B------:R-:W-:-:S06]  /*1bf0*/  UISETP.GT.AND UP0, UPT, UR46, UR45, UPT ;  /* 0x0000002d2e00728c */ /* 0x000fcc000bf04270 */
[----:B------:R1:W1:Y:S03]  /*1c00*/  SYNCS.PHASECHK.TRANS64.TRYWAIT P1, [UR4+0x18], R2 ;  /* 0x00001802ff0075a7 */ /* 0x0002660008021104 */
[----:B------:R-:W-:Y:S05]  /*1c10*/  BRA.U !UP0, `(.L_x_28) ;  /* 0x0000000508387547 */ /* 0x000fea000b800000 */
[----:B------:R-:W-:Y:S01]  /*1c20*/  UIADD3 UR22, UPT, UPT, UR47, UR21, URZ ;  /* 0x000000152f167290 */ /* 0x000fe2000fffe0ff */
[----:B------:R-:W-:-:S11]  /*1c30*/  UMOV UR13, UR29 ;  /* 0x0000001d000d7c82 */ /* 0x000fd60008000000 */
.L_x_35:
[----:B------:R-:W-:Y:S01]  /*1c40*/  ULEA UR57, UR13, UR23, 0x3 ;  /* 0x000000170d397291 */ /* 0x000fe2000f8e18ff */
[----:B--2---:R-:W-:Y:S01]  /*1c50*/  @!P5 MOV R3, 0x10000 ;  /* 0x000100000003d802 */ /* 0x004fe20000000f00 */
[----:B-1----:R-:W-:Y:S10]  /*1c60*/  @P1 BRA `(.L_x_29) ;  /* 0x00000000000c1947 */ /* 0x002ff40003800000 */
[----:B------:R-:W-:-:S04]  /*1c70*/  SHF.L.U32 R5, R15, 0x1f, RZ ;  /* 0x0000001f0f057819 */ /* 0x000fc800000006ff */
[----:B------:R-:W1:Y:S02]  /*1c80*/  SYNCS.PHASECHK.TRANS64.TRYWAIT P0, [UR57+0x18], R5 ;  /* 0x00001805ff0075a7 */ /* 0x000e640008001139 */
[----:B-1----:R-:W-:Y:S05]  /*1c90*/  @!P0 BRA `(.L_x_30) ;  /* 0x0000005c00388947 */ /* 0x002fea0003800000 */
.L_x_29:
[----:B------:R2:W-:Y:S01]  /*1ca0*/  @!P5 SYNCS.ARRIVE.TRANS64 RZ, [UR57], R3 ;  /* 0x00000003ffffd9a7 */ /* 0x0005e20008000039 */
[----:B------:R-:W-:Y:S04]  /*1cb0*/  BSSY.RECONVERGENT B0, `(.L_x_31) ;  /* 0x0000003000007945 */ /* 0x000fe80003800200 */
[----:B------:R-:W-:Y:S05]  /*1cc0*/  @P4 BRA `(.L_x_32) ;  /* 0x0000000000044947 */ /* 0x000fea0003800000 */
[----:B------:R-:W-:Y:S05]  /*1cd0*/  BPT.TRAP 0x1 ;  /* 0x000000040000795c */ /* 0x000fea0000300000 */
.L_x_32:
[----:B------:R-:W-:Y:S05]  /*1ce0*/  BSYNC.RECONVERGENT B0 ;  /* 0x0000000000007941 */ /* 0x000fea0003800200 */
.L_x_31:
        /* <DEDUP_REMOVED lines=60> */
.L_x_34:
[----:B-1----:R-:W-:Y:S05]  /*20b0*/  BSYNC.RECONVERGENT B0 ;  /* 0x0000000000007941 */ /* 0x002fea0003800200 */
.L_x_33:
[----:B------:R-:W-:Y:S01]  /*20c0*/  UIADD3 UR21, UPT, UPT, UR21, 0x1, URZ ;  /* 0x0000000115157890 */ /* 0x000fe2000fffe0ff */
[----:B------:R-:W-:-:S03]  /*20d0*/  UMOV UR13, UR29 ;  /* 0x0000001d000d7c82 */ /* 0x000fc60008000000 */
[----:B------:R-:W-:-:S09]  /*20e0*/  UISETP.NE.AND UP0, UPT, UR21, UR22, UPT ;  /* 0x000000161500728c */ /* 0x000fd2000bf05270 */
[----:B------:R-:W-:Y:S05]  /*20f0*/  BRA.U UP0, `(.L_x_35) ;  /* 0xfffffff900d07547 */ /* 0x000fea000b83ffff */
.L_x_28:
[----:B-1----:R-:W-:Y:S01]  /*2100*/  LEA R2, R14, UR23, 0x3 ;  /* 0x000000170e027c11 */ /* 0x002fe2000f8e18ff */
[----:B------:R-:W-:Y:S01]  /*2110*/  NOP ;  /* 0x0000000000007918 */ /* 0x000fe20000000000 */
[----:B--2---:R-:W-:Y:S02]  /*2120*/  SHF.L.U32 R3, R12, 0x1f, RZ ;  /* 0x0000001f0c037819 */ /* 0x004fe400000006ff */
[----:B------:R-:W-:Y:S02]  /*2130*/  LEA R4, R14, UR23, 0x4 ;  /* 0x000000170e047c11 */ /* 0x000fe4000f8e20ff */
[----:B------:R-:W1:Y:S02]  /*2140*/  SYNCS.PHASECHK.TRANS64.TRYWAIT P0, [R2+URZ+0x70], R3 ;  /* 0x00007003020075a7 */ /* 0x000e6400080011ff */
[----:B-1----:R-:W-:Y:S05]  /*2150*/  @!P0 BRA `(.L_x_36) ;  /* 0x0000005800208947 */ /* 0x002fea0003800000 */
.L_x_121:
[----:B------:R-:W2:Y:S01]  /*2160*/  LDS.128 R4, [R4+0x100] ;  /* 0x0001000004047984 */ /* 0x000ea20000000c00 */
[----:B---3--:R-:W-:Y:S01]  /*2170*/  ISETP.GE.AND P0, PT, R26, 0x1, PT ;  /* 0x000000011a00780c */ /* 0x008fe20003f06270 */
[----:B-1----:R-:W-:Y:S01]  /*2180*/  VIADD R2, R2, 0x80 ;  /* 0x0000008002027836 */ /* 0x002fe20000000000 */
[----:B------:R-:W-:Y:S01]  /*2190*/  @!PT LDS RZ, [RZ] ;  /* 0x00000000fffff984 */ /* 0x000fe20000000800 */
[----:B------:R-:W-:Y:S01]  /*21a0*/  @!PT LDS RZ, [RZ] ;  /* 0x00000000fffff984 */ /* 0x000fe20000000800 */
[----:B------:R-:W-:Y:S01]  /*21b0*/  @!PT LDS RZ, [RZ] ;  /* 0x00000000fffff984 */ /* 0x000fe20000000800 */
[----:B------:R-:W-:Y:S01]  /*21c0*/  @!PT LDS RZ, [RZ] ;  /* 0x00000000fffff984 */ /* 0x000fe20000000800 */
[----:B------:R1:W-:Y:S06]  /*21d0*/  MEMBAR.ALL.CTA ;  /* 0x0000000000007992 */ /* 0x0003ec0000008000 */
[----:B-1----:R-:W1:Y:S01]  /*21e0*/  FENCE.VIEW.ASYNC.S ;  /* 0x00000000000073c6 */ /* 0x002e620000000000 */
[----:B------:R-:W-:-:S04]  /*21f0*/  PRMT R2, RZ, 0x654, R2 ;  /* 0x00000654ff027816 */ /* 0x000fc80000000002 */
[----:B-1----:R1:W-:Y:S01]  /*2200*/  SYNCS.ARRIVE.TRANS64.RED.A1T0 RZ, [R2+URZ], RZ ;  /* 0x000000ff02ff79a7 */ /* 0x0023e200081004ff */
[----:B--2---:R-:W-:-:S13]  /*2210*/  LOP3.LUT P2, RZ, R6, 0x1, RZ, 0xc0, !PT ;  /* 0x0000000106ff7812 */ /* 0x004fda000784c0ff */
[----:B------:R-:W-:Y:S01]  /*2220*/  @P2 SHF.R.U32.HI R3, RZ, 0x10, R5 ;  /* 0x00000010ff032819 */ /* 0x000fe20000011605 */
[----:B------:R-:W-:Y:S01]  /*2230*/  VOTEU.ANY UP0, P2 ;  /* 0x0000000000ff7886 */ /* 0x000fe20001000100 */
[----:B------:R-:W-:Y:S02]  /*2240*/  @P2 MOV R13, R4 ;  /* 0x00000004000d2202 */ /* 0x000fe40000000f00 */
[----:B------:R-:W-:Y:S02]  /*2250*/  @P2 R2UR.BROADCAST UR4, R3 ;  /* 0x00000000030422ca */ /* 0x000fe400008e0000 */
[----:B------:R-:W-:-:S11]  /*2260*/  @P2 LOP3.LUT R11, R5, 0xffff, RZ, 0xc0, !PT ;  /* 0x0000ffff050b2812 */ /* 0x000fd600078ec0ff */
[----:B------:R-:W-:Y:S01]  /*2270*/  @UP0 UMOV UR60, UR4 ;  /* 0x00000004003c0c82 */ /* 0x000fe20008000000 */
[----:B-1----:R-:W-:Y:S05]  /*2280*/  @!P0 BRA `(.L_x_37) ;  /* 0x0000000000b88947 */ /* 0x002fea0003800000 */
[----:B------:R-:W4:Y:S01]  /*2290*/  LDC.64 R4, c[0x0][0xb18] ;  /* 0x0002c600ff047b82 */ /* 0x000f220000000a00 */
[----:B------:R-:W-:-:S07]  /*22a0*/  ISETP.NE.AND P3, PT, R26, 0x1, PT ;  /* 0x000000011a00780c */ /* 0x000fce0003f65270 */
[----:B------:R-:W1:Y:S08]  /*22b0*/  LDC.64 R6, c[0x0][0xb10] ;  /* 0x0002c400ff067b82 */ /* 0x000e700000000a00 */
[----:B------:R-:W2:Y:S08]  /*22c0*/  LDC R16, c[0x0][0xb20] ;  /* 0x0002c800ff107b82 */ /* 0x000eb00000000800 */
[----:B------:R-:W3:Y:S01]  /*22d0*/  LDC R18, c[0x0][0xb0c] ;  /* 0x0002c300ff127b82 */ /* 0x000ee20000000800 */
[----:B----4-:R-:W-:Y:S01]  /*22e0*/  IMAD.HI.U32 R17, R0, R5, RZ ;  /* 0x0000000500117227 */ /* 0x010fe200078e00ff */
[----:B------:R-:W-:-:S03]  /*22f0*/  ISETP.NE.AND P0, PT, R4, 0x1, PT ;  /* 0x000000010400780c */ /* 0x000fc60003f05270 */
[----:B------:R-:W-:-:S03]  /*2300*/  IMAD.HI.U32 R5, R11, R5, RZ ;  /* 0x000000050b057227 */ /* 0x000fc600078e00ff */
[----:B------:R-:W4:Y:S01]  /*2310*/  LDC.64 R2, c[0x0][0xb28] ;  /* 0x0002ca00ff027b82 */ /* 0x000f220000000a00 */
[----:B-1----:R-:W-:-:S04]  /*2320*/  IMAD.HI.U32 R20, R9, R6, RZ ;  /* 0x0000000609147227 */ /* 0x002fc800078e00ff */
[----:B------:R-:W-:Y:S01]  /*2330*/  IMAD.HI.U32 R22, R13, R6, RZ ;  /* 0x000000060d167227 */ /* 0x000fe200078e00ff */
[----:B------:R-:W-:Y:S02]  /*2340*/  SHF.R.U32.HI R20, RZ, R7, R20 ;  /* 0x00000007ff147219 */ /* 0x000fe40000011614 */
[-C--:B--2---:R-:W-:Y:S02]  /*2350*/  SHF.R.U32.HI R17, RZ, R16.reuse, R17 ;  /* 0x00000010ff117219 */ /* 0x084fe40000011611 */
[----:B------:R-:W-:Y:S02]  /*2360*/  SHF.R.U32.HI R16, RZ, R16, R5 ;  /* 0x00000010ff107219 */ /* 0x000fe40000011605 */
[----:B------:R-:W-:Y:S02]  /*2370*/  SEL R17, R0, R17, !P0 ;  /* 0x0000001100117207 */ /* 0x000fe40004000000 */
[----:B------:R-:W-:Y:S02]  /*2380*/  SHF.R.U32.HI R22, RZ, R7, R22 ;  /* 0x00000007ff167219 */ /* 0x000fe40000011616 */
[----:B---3--:R-:W-:-:S02]  /*2390*/  ISETP.NE.AND P1, PT, R18, 0x1, PT ;  /* 0x000000011200780c */ /* 0x008fc40003f25270 */
[----:B------:R-:W-:Y:S02]  /*23a0*/  SEL R5, R11, R16, !P0 ;  /* 0x000000100b057207 */ /* 0x000fe40004000000 */
[----:B------:R-:W-:Y:S02]  /*23b0*/  SEL R19, R9, R20, !P1 ;  /* 0x0000001409137207 */ /* 0x000fe40004800000 */
[----:B------:R-:W-:Y:S01]  /*23c0*/  SEL R7, R13, R22, !P1 ;  /* 0x000000160d077207 */ /* 0x000fe20004800000 */
[----:B----4-:R-:W-:-:S04]  /*23d0*/  IMAD.HI.U32 R20, R17, R2, RZ ;  /* 0x0000000211147227 */ /* 0x010fc800078e00ff */
[----:B------:R-:W-:Y:S01]  /*23e0*/  IMAD.HI.U32 R6, R19, R2, RZ ;  /* 0x0000000213067227 */ /* 0x000fe200078e00ff */
[----:B------:R-:W-:-:S04]  /*23f0*/  @P3 SHF.R.U32.HI R17, RZ, R3, R20 ;  /* 0x00000003ff113219 */ /* 0x000fc80000011614 */
        /* <DEDUP_REMOVED lines=8> */
[----:B------:R-:W-:-:S04]  /*2480*/  @!P0 IMAD.HI.U32 R16, R7, R2, RZ ;  /* 0x0000000207108227 */ /* 0x000fc800078e00ff */
[----:B------:R-:W-:Y:S01]  /*2490*/  IMAD.MOV R2, RZ, RZ, -R6 ;  /* 0x000000ffff027224 */ /* 0x000fe200078e0a06 */
[----:B------:R-:W-:-:S03]  /*24a0*/  @!P0 SHF.R.U32.HI R16, RZ, R3, R16 ;  /* 0x00000003ff108219 */ /* 0x000fc60000011610 */
[----:B------:R-:W-:Y:S01]  /*24b0*/  IMAD R2, R26, R2, R5 ;  /* 0x000000021a027224 */ /* 0x000fe200078e0205 */
[----:B------:R-:W-:Y:S02]  /*24c0*/  @!P0 SEL R3, R7, R16, !P3 ;  /* 0x0000001007038207 */ /* 0x000fe40005800000 */
[----:B------:R-:W-:-:S03]  /*24d0*/  IADD3 R16, PT, PT, -R5, RZ, RZ ;  /* 0x000000ff05107210 */ /* 0x000fc60007ffe1ff */
[--C-:B------:R-:W-:Y:S02]  /*24e0*/  @!P0 IMAD.IADD R6, R6, 0x1, -R3.reuse ;  /* 0x0000000106068824 */ /* 0x100fe400078e0a03 */
[----:B------:R-:W-:Y:S01]  /*24f0*/  @!P0 IMAD R3, R2, R19, R3 ;  /* 0x0000001302038224 */ /* 0x000fe200078e0203 */
[----:B------:R-:W-:Y:S01]  /*2500*/  IADD3 R2, PT, PT, -R7, RZ, RZ ;  /* 0x000000ff07027210 */ /* 0x000fe20007ffe1ff */
[----:B------:R-:W-:Y:S02]  /*2510*/  @!P0 IMAD R5, R26, R6, R7 ;  /* 0x000000061a058224 */ /* 0x000fe400078e0207 */
[----:B------:R-:W-:Y:S02]  /*2520*/  IMAD R11, R4, R16, R11 ;  /* 0x00000010040b7224 */ /* 0x000fe400078e020b */
[----:B------:R-:W-:Y:S02]  /*2530*/  @!P0 IMAD.MOV.U32 R7, RZ, RZ, R3 ;  /* 0x000000ffff078224 */ /* 0x000fe400078e0003 */
[----:B------:R-:W-:-:S02]  /*2540*/  IMAD R2, R18, R2, R13 ;  /* 0x0000000212027224 */ /* 0x000fc400078e020d */
[----:B------:R-:W-:Y:S02]  /*2550*/  IMAD R11, R5, R4, R11 ;  /* 0x00000004050b7224 */ /* 0x000fe400078e020b */
[----:B------:R-:W-:Y:S02]  /*2560*/  IMAD R13, R7, R18, R2 ;  /* 0x00000012070d7224 */ /* 0x000fe400078e0202 */
.L_x_37:
[----:B------:R-:W1:Y:S02]  /*2570*/  LDCU UR4, c[0x0][0xb30] ;  /* 0x00016600ff0477ac */ /* 0x000e640008000800 */
[----:B-1----:R-:W-:-:S09]  /*2580*/  UISETP.NE.AND UP0, UPT, UR4, 0x1, UPT ;  /* 0x000000010400788c */ /* 0x002fd2000bf05270 */
[----:B------:R-:W-:Y:S05]  /*2590*/  BRA.U UP0, `(.L_x_38) ;  /* 0x0000000100407547 */ /* 0x000fea000b800000 */
[----:B------:R-:W1:Y:S08]  /*25a0*/  LDC.64 R4, c[0x0][0xb10] ;  /* 0x0002c400ff047b82 */ /* 0x000e700000000a00 */
[----:B------:R-:W2:Y:S08]  /*25b0*/  LDC.64 R2, c[0x0][0xb18] ;  /* 0x0002c600ff027b82 */ /* 0x000eb00000000a00 */
[----:B------:R-:W3:Y:S08]  /*25c0*/  LDC R6, c[0x0][0xb20] ;  /* 0x0002c800ff067b82 */ /* 0x000ef00000000800 */
[----:B------:R-:W4:Y:S01]  /*25d0*/  LDC R16, c[0x0][0xb0c] ;  /* 0x0002c300ff107b82 */ /* 0x000f220000000800 */
[----:B-1----:R-:W-:-:S05]  /*25e0*/  IMAD.HI.U32 R4, R13, R4, RZ ;  /* 0x000000040d047227 */ /* 0x002fca00078e00ff */
[----:B------:R-:W-:Y:S01]  /*25f0*/  SHF.R.U32.HI R4, RZ, R5, R4 ;  /* 0x00000005ff047219 */ /* 0x000fe20000011604 */
[----:B--2---:R-:W-:Y:S01]  /*2600*/  IMAD.HI.U32 R3, R11, R3, RZ ;  /* 0x000000030b037227 */ /* 0x004fe200078e00ff */
[----:B------:R-:W-:-:S04]  /*2610*/  ISETP.NE.AND P0, PT, R2, 0x1, PT ;  /* 0x000000010200780c */ /* 0x000fc80003f05270 */
[----:B---3--:R-:W-:-:S04]  /*2620*/  SHF.R.U32.HI R6, RZ, R6, R3 ;  /* 0x00000006ff067219 */ /* 0x008fc80000011603 */
[----:B------:R-:W-:Y:S02]  /*2630*/  SEL R3, R11, R6, !P0 ;  /* 0x000000060b037207 */ /* 0x000fe40004000000 */
[----:B----4-:R-:W-:-:S04]  /*2640*/  ISETP.NE.AND P1, PT, R16, 0x1, PT ;  /* 0x000000011000780c */ /* 0x010fc80003f25270 */
[----:B------:R-:W-:-:S05]  /*2650*/  SEL R4, R13, R4, !P1 ;  /* 0x000000040d047207 */ /* 0x000fca0004800000 */
[----:B------:R-:W-:Y:S02]  /*2660*/  IMAD.IADD R5, R3, 0x1, -R4 ;  /* 0x0000000103057824 */ /* 0x000fe400078e0a04 */
[----:B------:R-:W-:Y:S02]  /*2670*/  IMAD.IADD R3, R4, 0x1, -R3 ;  /* 0x0000000104037824 */ /* 0x000fe400078e0a03 */
[----:B------:R-:W-:Y:S02]  /*2680*/  IMAD R13, R5, R16, R13 ;  /* 0x00000010050d7224 */ /* 0x000fe400078e020d */
[----:B------:R-:W-:-:S07]  /*2690*/  IMAD R11, R3, R2, R11 ;  /* 0x00000002030b7224 */ /* 0x000fce00078e020b */
.L_x_38:
[----:B------:R-:W-:Y:S01]  /*26a0*/  VIADD R14, R14, 0x1 ;  /* 0x000000010e0e7836 */ /* 0x000fe20000000000 */
[----:B------:R-:W-:Y:S01]  /*26b0*/  PLOP3.LUT P1, PT, PT, PT, PT, 0x80, 0x8 ;  /* 0x000000000008781c */ /* 0x000fe20003f2f070 */
[----:B------:R-:W-:Y:S02]  /*26c0*/  IMAD.IADD R21, R13, 0x1, R68 ;  /* 0x000000010d157824 */ /* 0x000fe400078e0244 */
[----:B------:R-:W-:Y:S01]  /*26d0*/  IMAD.IADD R20, R11, 0x1, R66 ;  /* 0x000000010b147824 */ /* 0x000fe200078e0242 */
[----:B------:R-:W-:-:S04]  /*26e0*/  ISETP.NE.AND P0, PT, R14, 0x2, PT ;  /* 0x000000020e00780c */ /* 0x000fc80003f05270 */
[----:B------:R-:W-:Y:S02]  /*26f0*/  SEL R3, RZ, 0x1, P0 ;  /* 0x00000001ff037807 */ /* 0x000fe40000000000 */
[----:B------:R-:W-:Y:S02]  /*2700*/  SEL R14, R14, RZ, P0 ;  /* 0x000000ff0e0e7207 */ /* 0x000fe40000000000 */
[----:B------:R-:W-:Y:S01]  /*2710*/  LOP3.LUT R12, R12, R3, RZ, 0x3c, !PT ;  /* 0x000000030c0c7212 */ /* 0x000fe200078e3cff */
[----:B------:R-:W-:Y:S06]  /*2720*/  @P2 BRA `(.L_x_39) ;  /* 0xffffffec00782947 */ /* 0x000fec000383ffff */
[----:B------:R-:W-:Y:S01]  /*2730*/  UIADD3 UR23, UPT, UPT, UR23, 0x18, URZ ;  /* 0x0000001817177890 */ /* 0x000fe2000fffe0ff */
[----:B------:R-:W-:-:S03]  /*2740*/  SHF.L.U32 R3, R15, 0x1f, RZ ;  /* 0x0000001f0f037819 */ /* 0x000fc600000006ff */
[----:B------:R-:W-:-:S09]  /*2750*/  ULEA UR4, UR29, UR23, 0x3 ;  /* 0x000000171d047291 */ /* 0x000fd2000f8e18ff */
[----:B------:R-:W1:Y:S02]  /*2760*/  SYNCS.PHASECHK.TRANS64.TRYWAIT P0, [UR4], R3 ;  /* 0x00000003ff0075a7 */ /* 0x000e640008001104 */
[----:B-1----:R-:W-:Y:S05]  /*2770*/  @!P0 BRA `(.L_x_40) ;  /* 0x0000005000ac8947 */ /* 0x002fea0003800000 */
.L_x_123:
[----:B------:R-:W-:-:S04]  /*2780*/  UIADD3 UR4, UPT, UPT, UR29, 0x1, URZ ;  /* 0x000000011d047890 */ /* 0x000fc8000fffe0ff */
[----:B------:R-:W-:-:S04]  /*2790*/  UISETP.NE.AND UP0, UPT, UR4, 0x3, UPT ;  /* 0x000000030400788c */ /* 0x000fc8000bf05270 */
[----:B------:R-:W-:Y:S02]  /*27a0*/  USEL UR6, URZ, 0x1, UP0 ;  /* 0x00000001ff067887 */ /* 0x000fe40008000000 */
[----:B------:R-:W-:-:S04]  /*27b0*/  USEL UR4, UR4, URZ, UP0 ;  /* 0x000000ff04047287 */ /* 0x000fc80008000000 */
[----:B------:R-:W-:Y:S01]  /*27c0*/  ULEA UR5, UR4, UR23, 0x3 ;  /* 0x0000001704057291 */ /* 0x000fe2000f8e18ff */
[----:B------:R-:W-:-:S04]  /*27d0*/  LOP3.LUT R15, R15, UR6, RZ, 0x3c, !PT ;  /* 0x000000060f0f7c12 */ /* 0x000fc8000f8e3cff */
[----:B-1----:R-:W-:-:S04]  /*27e0*/  SHF.L.U32 R3, R15, 0x1f, RZ ;  /* 0x0000001f0f037819 */ /* 0x002fc800000006ff */
[----:B------:R-:W1:Y:S02]  /*27f0*/  SYNCS.PHASECHK.TRANS64.TRYWAIT P0, [UR5], R3 ;  /* 0x00000003ff0075a7 */ /* 0x000e640008001105 */
[----:B-1----:R-:W-:Y:S05]  /*2800*/  @!P0 BRA `(.L_x_41) ;  /* 0x0000005000a08947 */ /* 0x002fea0003800000 */
.L_x_125:
[----:B------:R-:W-:-:S04]  /*2810*/  UIADD3 UR4, UPT, UPT, UR4, 0x1, URZ ;  /* 0x0000000104047890 */ /* 0x000fc8000fffe0ff */
[----:B------:R-:W-:-:S04]  /*2820*/  UISETP.NE.AND UP0, UPT, UR4, 0x3, UPT ;  /* 0x000000030400788c */ /* 0x000fc8000bf05270 */
[----:B------:R-:W-:Y:S02]  /*2830*/  USEL UR5, URZ, 0x1, UP0 ;  /* 0x00000001ff057887 */ /* 0x000fe40008000000 */
[----:B------:R-:W-:-:S04]  /*2840*/  USEL UR4, UR4, URZ, UP0 ;  /* 0x000000ff04047287 */ /* 0x000fc80008000000 */
[----:B------:R-:W-:Y:S01]  /*2850*/  ULEA UR4, UR4, UR23, 0x3 ;  /* 0x0000001704047291 */ /* 0x000fe2000f8e18ff */
[----:B-1----:R-:W-:-:S04]  /*2860*/  LOP3.LUT R3, R15, UR5, RZ, 0x3c, !PT ;  /* 0x000000050f037c12 */ /* 0x002fc8000f8e3cff */
[----:B------:R-:W-:Y:S01]  /*2870*/  SHF.L.U32 R3, R3, 0x1f, RZ ;  /* 0x0000001f03037819 */ /* 0x000fe200000006ff */
[----:B----4-:R-:W-:-:S07]  /*2880*/  IMAD.U32 R0, RZ, RZ, UR4 ;  /* 0x00000004ff007e24 */ /* 0x010fce000f8e00ff */
.L_x_42:
[----:B-1----:R1:W2:Y:S02]  /*2890*/  SYNCS.PHASECHK.TRANS64.TRYWAIT P0, [R0+URZ], R3 ;  /* 0x00000003000075a7 */ /* 0x0022a400080011ff */
[----:B--2---:R-:W-:Y:S05]  /*28a0*/  @!P0 NANOSLEEP.SYNCS 0x989680 ;  /* 0x009896800000895d */ /* 0x004fea0003900000 */
[----:B------:R-:W2:Y:S02]  /*28b0*/  @!P0 SYNCS.PHASECHK.TRANS64 P0, [R0+URZ], R3 ;  /* 0x00000003000085a7 */ /* 0x000ea400080010ff */
[----:B--2---:R-:W-:Y:S05]  /*28c0*/  @P0 EXIT ;  /* 0x000000000000094d */ /* 0x004fea0003800000 */
[----:B------:R-:W-:Y:S05]  /*28d0*/  BRA `(.L_x_42) ;  /* 0xfffffffc00ec7947 */ /* 0x000fea000383ffff */
.L_x_17:
[----:B------:R-:W-:-:S04]  /*28e0*/  UISETP.NE.AND UP1, UPT, UR53, URZ, UPT ;  /* 0x000000ff3500728c */ /* 0x000fc8000bf25270 */
[----:B------:R-:W-:-:S09]  /*28f0*/  UISETP.NE.OR UP1, UPT, UR10, 0x1, UP1 ;  /* 0x000000010a00788c */ /* 0x000fd20008f25670 */
[----:B------:R-:W-:Y:S05]  /*2900*/  BRA.U UP1, `(.L_x_43) ;  /* 0x0000000501487547 */ /* 0x000fea000b800000 */
[----:B------:R-:W-:Y:S01]  /*2910*/  ISETP.NE.AND P2, PT, R2, RZ, PT ;  /* 0x000000ff0200720c */ /* 0x000fe20003f45270 */
[----:B------:R-:W-:Y:S01]  /*2920*/  IMAD.MOV.U32 R12, RZ, RZ, 0x1 ;  /* 0x00000001ff0c7424 */ /* 0x000fe200078e00ff */
[----:B------:R-:W-:Y:S02]  /*2930*/  CS2R R10, SRZ ;  /* 0x00000000000a7805 */ /* 0x000fe4000001ff00 */
[----:B------:R-:W-:Y:S01]  /*2940*/  CS2R R8, SRZ ;  /* 0x0000000000087805 */ /* 0x000fe2000001ff00 */
[----:B------:R-:W-:Y:S01]  /*2950*/  UMOV UR6, 0x400 ;  /* 0x0000040000067882 */ /* 0x000fe20000000000 */
[----:B------:R-:W-:Y:S01]  /*2960*/  UMOV UR5, URZ ;  /* 0x000000ff00057c82 */ /* 0x000fe20008000000 */
[----:B------:R-:W-:-:S12]  /*2970*/  ULEA UR6, UR53, UR6, 0x18 ;  /* 0x0000000635067291 */ /* 0x000fd8000f8ec0ff */
.L_x_47:
[----:B------:R-:W-:Y:S02]  /*2980*/  LEA R0, R8, UR6, 0x3 ;  /* 0x0000000608007c11 */ /* 0x000fe4000f8e18ff */
[----:B------:R-:W-:-:S03]  /*2990*/  SHF.L.U32 R5, R9, 0x1f, RZ ;  /* 0x0000001f09057819 */ /* 0x000fc600000006ff */
[----:B------:R-:W-:Y:S01]  /*29a0*/  VIADD R4, R0, 0xe0 ;  /* 0x000000e000047836 */ /* 0x000fe20000000000 */
[----:B------:R-:W1:Y:S02]  /*29b0*/  SYNCS.PHASECHK.TRANS64.TRYWAIT P0, [R0+URZ+0xd0], R5 ;  /* 0x0000d005000075a7 */ /* 0x000e6400080011ff */
[----:B-1----:R-:W-:Y:S05]  /*29c0*/  @!P0 BRA `(.L_x_44) ;  /* 0x0000005000488947 */ /* 0x002fea0003800000 */
.L_x_126:
[----:B------:R-:W-:Y:S01]  /*29d0*/  ULEA UR4, UR5, UR6, 0x3 ;  /* 0x0000000605047291 */ /* 0x000fe2000f8e18ff */
[----:B------:R-:W-:Y:S02]  /*29e0*/  PRMT R4, RZ, 0x654, R4 ;  /* 0x00000654ff047816 */ /* 0x000fe40000000004 */
[----:B-1----:R-:W-:Y:S01]  /*29f0*/  SHF.L.U32 R5, R12, 0x1f, RZ ;  /* 0x0000001f0c057819 */ /* 0x002fe200000006ff */
[----:B------:R-:W-:Y:S01]  /*2a00*/  UIADD3 UR7, UPT, UPT, UR4, 0x70, URZ ;  /* 0x0000007004077890 */ /* 0x000fe2000fffe0ff */
[----:B------:R1:W-:Y:S05]  /*2a10*/  SYNCS.ARRIVE.TRANS64.RED.A1T0 RZ, [R4+URZ], RZ ;  /* 0x000000ff04ff79a7 */ /* 0x0003ea00081004ff */
[----:B------:R-:W-:Y:S01]  /*2a20*/  IMAD.U32 R7, RZ, RZ, UR7 ;  /* 0x00000007ff077e24 */ /* 0x000fe2000f8e00ff */
[----:B------:R-:W2:Y:S04]  /*2a30*/  SYNCS.PHASECHK.TRANS64.TRYWAIT P0, [UR4+0x80], R5 ;  /* 0x00008005ff0075a7 */ /* 0x000ea80008001104 */
[----:B------:R-:W-:Y:S01]  /*2a40*/  PRMT R6, R2, 0x654, R7 ;  /* 0x0000065402067816 */ /* 0x000fe20000000007 */
[----:B-1----:R-:W-:Y:S01]  /*2a50*/  @!P2 IMAD.MOV.U32 R4, RZ, RZ, 0x10 ;  /* 0x00000010ff04a424 */ /* 0x002fe200078e00ff */
[----:B--2---:R-:W-:Y:S06]  /*2a60*/  @!P0 BRA `(.L_x_45) ;  /* 0x0000005000348947 */ /* 0x004fec0003800000 */
.L_x_128:
[----:B------:R-:W-:Y:S01]  /*2a70*/  ULEA UR8, UR5, UR6, 0x4 ;  /* 0x0000000605087291 */ /* 0x000fe2000f8e20ff */
[----:B------:R-:W-:Y:S01]  /*2a80*/  SEL R3, R6, R3, !P2 ;  /* 0x0000000306037207 */ /* 0x000fe20005000000 */
[----:B------:R-:W-:Y:S01]  /*2a90*/  UIADD3 UR9, UPT, UPT, UR4, 0x70, URZ ;  /* 0x0000007004097890 */ /* 0x000fe2000fffe0ff */
[----:B-1----:R-:W-:Y:S01]  /*2aa0*/  LEA R0, R11, UR6, 0x3 ;  /* 0x000000060b007c11 */ /* 0x002fe2000f8e18ff */
[----:B------:R-:W-:Y:S01]  /*2ab0*/  UIADD3 UR8, UPT, UPT, UR8, 0x100, URZ ;  /* 0x0000010008087890 */ /* 0x000fe2000fffe0ff */
[----:B------:R-:W-:Y:S01]  /*2ac0*/  SHF.L.U32 R5, R10, 0x1f, RZ ;  /* 0x0000001f0a057819 */ /* 0x000fe200000006ff */
[----:B------:R1:W-:Y:S01]  /*2ad0*/  @!P2 SYNCS.ARRIVE.TRANS64.RED RZ, [R3+URZ], R4 ;  /* 0x0000000403ffa9a7 */ /* 0x0003e200080004ff */
[----:B------:R-:W-:Y:S01]  /*2ae0*/  UIADD3 UR4, UPT, UPT, UR5, 0x1, URZ ;  /* 0x0000000105047890 */ /* 0x000fe2000fffe0ff */
[----:B------:R-:W-:-:S03]  /*2af0*/  VIADD R8, R8, 0x1 ;  /* 0x0000000108087836 */ /* 0x000fc60000000000 */
[----:B------:R-:W-:Y:S02]  /*2b00*/  UISETP.NE.AND UP0, UPT, UR4, 0x2, UPT ;  /* 0x000000020400788c */ /* 0x000fe4000bf05270 */
[----:B------:R-:W-:Y:S06]  /*2b10*/  UGETNEXTWORKID.BROADCAST [UR8], [UR9] ;  /* 0x00000000080073ca */ /* 0x000fec0008000100 */
[----:B------:R-:W-:Y:S01]  /*2b20*/  USEL UR7, URZ, 0x1, UP0 ;  /* 0x00000001ff077887 */ /* 0x000fe20008000000 */
[----:B------:R-:W-:Y:S01]  /*2b30*/  ISETP.NE.AND P0, PT, R8, 0x2, PT ;  /* 0x000000020800780c */ /* 0x000fe20003f05270 */
[----:B------:R-:W-:Y:S01]  /*2b40*/  USEL UR5, UR4, URZ, UP0 ;  /* 0x000000ff04057287 */ /* 0x000fe20008000000 */
[----:B------:R-:W2:Y:S03]  /*2b50*/  SYNCS.PHASECHK.TRANS64.TRYWAIT P1, [R0+URZ+0x70], R5 ;  /* 0x00007005000075a7 */ /* 0x000ea600080211ff */
[----:B------:R-:W-:Y:S01]  /*2b60*/  LOP3.LUT R12, R12, UR7, RZ, 0x3c, !PT ;  /* 0x000000070c0c7c12 */ /* 0x000fe2000f8e3cff */
[----:B-12---:R-:W-:Y:S07]  /*2b70*/  @!P1 BRA `(.L_x_46) ;  /* 0x0000005000089947 */ /* 0x006fee0003800000 */
.L_x_129:
[C---:B------:R-:W-:Y:S01]  /*2b80*/  LEA R4, R11.reuse, UR6, 0x4 ;  /* 0x000000060b047c11 */ /* 0x040fe2000f8e20ff */
[----:B-1----:R-:W-:Y:S01]  /*2b90*/  VIADD R0, R0, 0x80 ;  /* 0x0000008000007836 */ /* 0x002fe20000000000 */
[----:B------:R-:W-:Y:S01]  /*2ba0*/  SEL R8, R8, RZ, P0 ;  /* 0x000000ff08087207 */ /* 0x000fe20000000000 */
[----:B------:R-:W-:-:S03]  /*2bb0*/  VIADD R11, R11, 0x1 ;  /* 0x000000010b0b7836 */ /* 0x000fc60000000000 */
[----:B------:R-:W1:Y:S01]  /*2bc0*/  LDS.128 R4, [R4+0x100] ;  /* 0x0001000004047984 */ /* 0x000e620000000c00 */
[----:B------:R-:W-:Y:S02]  /*2bd0*/  PRMT R0, RZ, 0x654, R0 ;  /* 0x00000654ff007816 */ /* 0x000fe40000000000 */
[C---:B------:R-:W-:Y:S01]  /*2be0*/  ISETP.NE.AND P1, PT, R11.reuse, 0x2, PT ;  /* 0x000000020b00780c */ /* 0x040fe20003f25270 */
[----:B------:R-:W-:Y:S01]  /*2bf0*/  @!PT LDS RZ, [RZ] ;  /* 0x00000000fffff984 */ /* 0x000fe20000000800 */
[----:B------:R-:W-:Y:S01]  /*2c00*/  @!PT LDS RZ, [RZ] ;  /* 0x00000000fffff984 */ /* 0x000fe20000000800 */
[----:B------:R-:W-:Y:S01]  /*2c10*/  @!PT LDS RZ, [RZ] ;  /* 0x00000000fffff984 */ /* 0x000fe20000000800 */
[----:B------:R-:W-:Y:S01]  /*2c20*/  @!PT LDS RZ, [RZ] ;  /* 0x00000000fffff984 */ /* 0x000fe20000000800 */
[----:B------:R2:W-:Y:S06]  /*2c30*/  MEMBAR.ALL.CTA ;  /* 0x0000000000007992 */ /* 0x0005ec0000008000 */
[----:B--2---:R-:W2:Y:S01]  /*2c40*/  FENCE.VIEW.ASYNC.S ;  /* 0x00000000000073c6 */ /* 0x004ea20000000000 */
[----:B------:R-:W-:Y:S01]  /*2c50*/  SEL R11, R11, RZ, P1 ;  /* 0x000000ff0b0b7207 */ /* 0x000fe20000800000 */
[----:B--2---:R2:W-:Y:S01]  /*2c60*/  SYNCS.ARRIVE.TRANS64.RED.A1T0 RZ, [R0+URZ], RZ ;  /* 0x000000ff00ff79a7 */ /* 0x0045e200081004ff */
[----:B-1----:R-:W-:-:S02]  /*2c70*/  LOP3.LUT P3, RZ, R6, 0x1, RZ, 0xc0, !PT ;  /* 0x0000000106ff7812 */ /* 0x002fc4000786c0ff */
[----:B------:R-:W-:-:S04]  /*2c80*/  SEL R5, RZ, 0x1, P1 ;  /* 0x00000001ff057807 */ /* 0x000fc80000800000 */
[----:B------:R-:W-:Y:S02]  /*2c90*/  LOP3.LUT R10, R10, R5, RZ, 0x3c, !PT ;  /* 0x000000050a0a7212 */ /* 0x000fe400078e3cff */
[----:B--2---:R-:W-:-:S04]  /*2ca0*/  SEL R0, RZ, 0x1, P0 ;  /* 0x00000001ff007807 */ /* 0x004fc80000000000 */
[----:B------:R-:W-:Y:S01]  /*2cb0*/  LOP3.LUT R9, R9, R0, RZ, 0x3c, !PT ;  /* 0x0000000009097212 */ /* 0x000fe200078e3cff */
[----:B------:R-:W-:Y:S06]  /*2cc0*/  @P3 BRA `(.L_x_47) ;  /* 0xfffffffc002c3947 */ /* 0x000fec000383ffff */
[----:B------:R-:W-:Y:S01]  /*2cd0*/  ULEA UR4, UR5, UR6, 0x3 ;  /* 0x0000000605047291 */ /* 0x000fe2000f8e18ff */
[----:B------:R-:W-:-:S08]  /*2ce0*/  SHF.L.U32 R3, R12, 0x1f, RZ ;  /* 0x0000001f0c037819 */ /* 0x000fd000000006ff */
[----:B------:R-:W1:Y:S02]  /*2cf0*/  SYNCS.PHASECHK.TRANS64 P0, [UR4+0x80], R3 ;  /* 0x00008003ff0075a7 */ /* 0x000e640008001004 */
[----:B-1----:R-:W-:Y:S05]  /*2d00*/  @P0 BRA `(.L_x_48) ;  /* 0x0000000000080947 */ /* 0x002fea0003800000 */
[----:B------:R-:W1:Y:S02]  /*2d10*/  SYNCS.PHASECHK.TRANS64.TRYWAIT P0, [UR4+0x80], R3 ;  /* 0x00008003ff0075a7 */ /* 0x000e640008001104 */
[----:B-1----:R-:W-:Y:S05]  /*2d20*/  @!P0 BRA `(.L_x_49) ;  /* 0x0000004c00b08947 */ /* 0x002fea0003800000 */
.L_x_48:
[----:B------:R-:W-:-:S04]  /*2d30*/  UIADD3 UR7, UPT, UPT, UR5, 0x1, URZ ;  /* 0x0000000105077890 */ /* 0x000fc8000fffe0ff */
[----:B------:R-:W-:-:S04]  /*2d40*/  UISETP.NE.AND UP0, UPT, UR7, 0x2, UPT ;  /* 0x000000020700788c */ /* 0x000fc8000bf05270 */
[----:B------:R-:W-:Y:S02]  /*2d50*/  USEL UR8, URZ, 0x1, UP0 ;  /* 0x00000001ff087887 */ /* 0x000fe40008000000 */
[----:B------:R-:W-:-:S04]  /*2d60*/  USEL UR7, UR7, URZ, UP0 ;  /* 0x000000ff07077287 */ /* 0x000fc80008000000 */
[----:B------:R-:W-:Y:S01]  /*2d70*/  ULEA UR7, UR7, UR6, 0x3 ;  /* 0x0000000607077291 */ /* 0x000fe2000f8e18ff */
[----:B-1----:R-:W-:-:S04]  /*2d80*/  LOP3.LUT R3, R12, UR8, RZ, 0x3c, !PT ;  /* 0x000000080c037c12 */ /* 0x002fc8000f8e3cff */
[----:B------:R-:W-:-:S04]  /*2d90*/  SHF.L.U32 R0, R3, 0x1f, RZ ;  /* 0x0000001f03007819 */ /* 0x000fc800000006ff */
[----:B------:R-:W1:Y:S02]  /*2da0*/  SYNCS.PHASECHK.TRANS64 P0, [UR7+0x80], R0 ;  /* 0x00008000ff0075a7 */ /* 0x000e640008001007 */
[----:B-1----:R-:W-:Y:S05]  /*2db0*/  @P0 EXIT ;  /* 0x000000000000094d */ /* 0x002fea0003800000 */
[----:B------:R-:W-:Y:S02]  /*2dc0*/  SHF.L.U32 R3, R3, 0x1f, RZ ;  /* 0x0000001f03037819 */ /* 0x000fe400000006ff */
[----:B------:R-:W-:-:S07]  /*2dd0*/  MOV R0, UR7 ;  /* 0x0000000700007c02 */ /* 0x000fce0008000f00 */
.L_x_50:
[----:B-1----:R1:W2:Y:S02]  /*2de0*/  SYNCS.PHASECHK.TRANS64.TRYWAIT P0, [R0+URZ+0x80], R3 ;  /* 0x00008003000075a7 */ /* 0x0022a400080011ff */
[----:B--2---:R-:W-:Y:S05]  /*2df0*/  @!P0 NANOSLEEP.SYNCS 0x989680 ;  /* 0x009896800000895d */ /* 0x004fea0003900000 */
[----:B------:R-:W2:Y:S02]  /*2e00*/  @!P0 SYNCS.PHASECHK.TRANS64 P0, [R0+URZ+0x80], R3 ;  /* 0x00008003000085a7 */ /* 0x000ea400080010ff */
[----:B--2---:R-:W-:Y:S05]  /*2e10*/  @P0 EXIT ;  /* 0x000000000000094d */ /* 0x004fea0003800000 */
[----:B------:R-:W-:Y:S05]  /*2e20*/  BRA `(.L_x_50) ;  /* 0xfffffffc00ec7947 */ /* 0x000fea000383ffff */
.L_x_43:
[----:B------:R-:W-:-:S09]  /*2e30*/  UISETP.NE.AND UP1, UPT, UR10, URZ, UPT ;  /* 0x000000ff0a00728c */ /* 0x000fd2000bf25270 */
[----:B------:R-:W-:Y:S05]  /*2e40*/  BRA.U UP1, `(.L_x_51) ;  /* 0x0000001101f47547 */ /* 0x000fea000b800000 */
[----:B------:R-:W-:Y:S01]  /*2e50*/  UMOV UR4, 0x40 ;  /* 0x0000004000047882 */ /* 0x000fe20000000000 */
[----:B------:R-:W-:Y:S01]  /*2e60*/  NOP ;  /* 0x0000000000007918 */ /* 0x000fe20000000000 */
[----:B------:R-:W-:Y:S01]  /*2e70*/  ULEA UR5, UR53, UR4, 0x18 ;  /* 0x0000000435057291 */ /* 0x000fe2000f8ec0ff */
[----:B------:R-:W-:Y:S02]  /*2e80*/  UMOV UR6, 0x400 ;  /* 0x0000040000067882 */ /* 0x000fe40000000000 */
[----:B------:R-:W-:-:S06]  /*2e90*/  ULEA UR6, UR53, UR6, 0x18 ;  /* 0x0000000635067291 */ /* 0x000fcc000f8ec0ff */
[----:B------:R-:W1:Y:S02]  /*2ea0*/  LDS.U8 R0, [UR5+0x1c] ;  /* 0x00001c05ff007984 */ /* 0x000e640008000000 */
[----:B-1----:R-:W-:-:S13]  /*2eb0*/  ISETP.NE.AND P0, PT, R0, RZ, PT ;  /* 0x000000ff0000720c */ /* 0x002fda0003f05270 */
[----:B------:R-:W-:Y:S05]  /*2ec0*/  @P0 BRA `(.L_x_52) ;  /* 0x0000000000580947 */ /* 0x000fea0003800000 */
[----:B------:R-:W-:-:S13]  /*2ed0*/  ELECT P0, URZ, PT ;  /* 0x0000000000ff782f */ /* 0x000fda0003800000 */
[----:B------:R-:W-:Y:S05]  /*2ee0*/  @!P0 BRA `(.L_x_53) ;  /* 0x0000000000608947 */ /* 0x000fea0003800000 */
[----:B------:R-:W-:Y:S01]  /*2ef0*/  UMOV UR4, 0x10 ;  /* 0x0000001000047882 */ /* 0x000fe20000000000 */
[----:B------:R-:W-:Y:S01]  /*2f00*/  HFMA2 R0, -RZ, RZ, 0, 5.9604644775390625e-08 ;  /* 0x00000001ff007431 */ /* 0x000fe200000001ff */
[----:B------:R-:W-:-:S03]  /*2f10*/  MOV R2, 0xffff ;  /* 0x0000ffff00027802 */ /* 0x000fc60000000f00 */
[----:B------:R-:W-:Y:S04]  /*2f20*/  DEPBAR.LE SB1, 0x36 ;  /* 0x00009d800000791a */ /* 0x000fe80000000000 */
[----:B------:R-:W1:Y:S02]  /*2f30*/  UTCATOMSWS.FIND_AND_SET.ALIGN UP0, UR4, UR4 ;  /* 0x00000004000475e3 */ /* 0x000e640008000800 */
[----:B-1----:R-:W-:Y:S01]  /*2f40*/  MOV R3, UR4 ;  /* 0x0000000400037c02 */ /* 0x002fe20008000f00 */
[----:B------:R-:W-:Y:S06]  /*2f50*/  BRA.U UP0, `(.L_x_54) ;  /* 0x0000000100187547 */ /* 0x000fec000b800000 */
.L_x_55:
[----:B------:R-:W-:Y:S05]  /*2f60*/  NANOSLEEP 0x64 ;  /* 0x000000640000795d */ /* 0x000fea0003800000 */
[----:B------:R-:W-:-:S05]  /*2f70*/  UMOV UR4, 0x10 ;  /* 0x0000001000047882 */ /* 0x000fca0000000000 */
[----:B------:R-:W-:Y:S04]  /*2f80*/  DEPBAR.LE SB1, 0x36 ;  /* 0x00009d800000791a */ /* 0x000fe80000000000 */
[----:B------:R-:W1:Y:S02]  /*2f90*/  UTCATOMSWS.FIND_AND_SET.ALIGN UP0, UR4, UR4 ;  /* 0x00000004000475e3 */ /* 0x000e640008000800 */
[----:B-1----:R-:W-:Y:S01]  /*2fa0*/  MOV R3, UR4 ;  /* 0x0000000400037c02 */ /* 0x002fe20008000f00 */
[----:B------:R-:W-:Y:S05]  /*2fb0*/  BRA.U !UP0, `(.L_x_55) ;  /* 0xfffffffd08e87547 */ /* 0x000fea000b83ffff */
.L_x_54:
[-C--:B------:R-:W-:Y:S02]  /*2fc0*/  SHF.L.U32 R2, R2, R3.reuse, RZ ;  /* 0x0000000302027219 */ /* 0x080fe400000006ff */
[----:B------:R-:W-:Y:S01]  /*2fd0*/  SHF.L.U32 R0, R0, R3, RZ ;  /* 0x0000000300007219 */ /* 0x000fe200000006ff */
[----:B------:R-:W-:Y:S02]  /*2fe0*/  IMAD.SHL.U32 R3, R3, 0x20, RZ ;  /* 0x0000002003037824 */ /* 0x000fe400078e00ff */
[----:B------:R1:W-:Y:S04]  /*2ff0*/  ATOMS.OR RZ, [UR5+0x14], R2 ;  /* 0x00001402ffff798c */ /* 0x0003e8000b000005 */
[----:B------:R1:W-:Y:S04]  /*3000*/  ATOMS.OR RZ, [UR5+0x18], R0 ;  /* 0x00001800ffff798c */ /* 0x0003e8000b000005 */
[----:B------:R1:W-:Y:S01]  /*3010*/  STS [UR6+0x120], R3 ;  /* 0x00012003ff007988 */ /* 0x0003e20008000806 */
[----:B------:R-:W-:Y:S05]  /*3020*/  BRA `(.L_x_53) ;  /* 0x0000000000107947 */ /* 0x000fea0003800000 */
.L_x_52:
[----:B------:R-:W-:Y:S02]  /*3030*/  MOV R0, 0xffffffff ;  /* 0xffffffff00007802 */ /* 0x000fe40000000f00 */
[----:B------:R-:W-:-:S03]  /*3040*/  MOV R2, 0x3070 ;  /* 0x0000307000027802 */ /* 0x000fc60000000f00 */
[----:B------:R1:W-:Y:S04]  /*3050*/  STS [UR6+0x120], R0 ;  /* 0x00012000ff007988 */ /* 0x0003e80008000806 */
[----:B-1-3-5:R-:W-:Y:S05]  /*3060*/  CALL.REL.NOINC `($__internal_1_$__cuda_sm10x_tcgen05_guardrail_trap_phase_invalid_during_alloc) ;  /* 0x0000005000847944 */ /* 0x02afea0003c00000 */
.L_x_53:
[----:B------:R-:W-:Y:S05]  /*3070*/  WARPSYNC.ALL ;  /* 0x0000000000007948 */ /* 0x000fea0003800000 */
[----:B------:R-:W2:Y:S01]  /*3080*/  S2UR UR4, SR_CgaCtaId ;  /* 0x00000000000479c3 */ /* 0x000ea20000008800 */
[----:B------:R-:W-:Y:S01]  /*3090*/  UMOV UR71, 0x400 ;  /* 0x0000040000477882 */ /* 0x000fe20000000000 */
[----:B------:R-:W-:-:S06]  /*30a0*/  NOP ;  /* 0x0000000000007918 */ /* 0x000fcc0000000000 */
[----:B------:R-:W-:Y:S06]  /*30b0*/  BAR.ARV 0x6, 0xa0 ;  /* 0x0182800000007b1d */ /* 0x000fec0000002000 */
[----:B------:R-:W4:Y:S01]  /*30c0*/  LDCU UR5, c[0x0][0x38c] ;  /* 0x00007180ff0577ac */ /* 0x000f220008000800 */
[----:B------:R-:W-:Y:S01]  /*30d0*/  IMAD.MOV.U32 R11, RZ, RZ, 0x1 ;  /* 0x00000001ff0b7424 */ /* 0x000fe200078e00ff */
[----:B------:R-:W-:Y:S01]  /*30e0*/  CS2R R8, SRZ ;  /* 0x0000000000087805 */ /* 0x000fe2000001ff00 */
[----:B------:R-:W-:Y:S01]  /*30f0*/  IMAD.MOV.U32 R10, RZ, RZ, RZ ;  /* 0x000000ffff0a7224 */ /* 0x000fe200078e00ff */
[----:B------:R-:W3:Y:S01]  /*3100*/  LDCU UR7, c[0x0][0x38c] ;  /* 0x00007180ff0777ac */ /* 0x000ee20008000800 */
[----:B------:R-:W-:Y:S01]  /*3110*/  UMOV UR74, URZ ;  /* 0x000000ff004a7c82 */ /* 0x000fe20008000000 */
[----:B------:R-:W-:Y:S01]  /*3120*/  UMOV UR9, URZ ;  /* 0x000000ff00097c82 */ /* 0x000fe20008000000 */
[----:B--2---:R-:W-:Y:S01]  /*3130*/  ULEA UR71, UR4, UR71, 0x18 ;  /* 0x0000004704477291 */ /* 0x004fe2000f8ec0ff */
[----:B------:R-:W-:Y:S01]  /*3140*/  UMOV UR76, 0x0 ;  /* 0x00000000004c7882 */ /* 0x000fe20000000000 */
[----:B------:R-:W-:-:S02]  /*3150*/  UMOV UR77, 0x4100910 ;  /* 0x04100910004d7882 */ /* 0x000fc40000000000 */
[----:B------:R-:W-:Y:S02]  /*3160*/  UIADD3 UR6, UPT, UPT, UR71, 0x1e800, URZ ;  /* 0x0001e80047067890 */ /* 0x000fe4000fffe0ff */
[----:B----4-:R-:W-:-:S03]  /*3170*/  UIADD3 UR5, UPT, UPT, UR5, 0x7f, URZ ;  /* 0x0000007f05057890 */ /* 0x010fc6000fffe0ff */
[----:B-1----:R-:W1:Y:S01]  /*3180*/  LDS R0, [UR71+0x120] ;  /* 0x00012047ff007984 */ /* 0x002e620008000800 */
[----:B------:R-:W-:Y:S02]  /*3190*/  USHF.R.S32.HI UR4, URZ, 0x1f, UR5 ;  /* 0x0000001fff047899 */ /* 0x000fe40008011405 */
[----:B---3--:R-:W-:Y:S02]  /*31a0*/  UISETP.GE.AND UP3, UPT, UR7, 0x1, UPT ;  /* 0x000000010700788c */ /* 0x008fe4000bf66270 */
[----:B------:R-:W-:Y:S02]  /*31b0*/  ULEA.HI UR4, UR4, UR5, URZ, 0x7 ;  /* 0x0000000504047291 */ /* 0x000fe4000f8f38ff */
[----:B------:R-:W-:Y:S02]  /*31c0*/  UIADD3 UR5, UPT, UPT, UR71, 0x6800, URZ ;  /* 0x0000680047057890 */ /* 0x000fe4000fffe0ff */
[----:B------:R-:W-:Y:S02]  /*31d0*/  USHF.R.S32.HI UR8, URZ, 0x7, UR4 ;  /* 0x00000007ff087899 */ /* 0x000fe40008011404 */
[----:B------:R-:W-:-:S02]  /*31e0*/  USHF.R.U32.HI UR4, URZ, 0x4, UR6 ;  /* 0x00000004ff047899 */ /* 0x000fc40008011606 */
[----:B------:R-:W-:Y:S02]  /*31f0*/  UISETP.LT.AND UP0, UPT, UR8, 0x1, UPT ;  /* 0x000000010800788c */ /* 0x000fe4000bf01270 */
[----:B------:R-:W-:Y:S01]  /*3200*/  IMAD.U32 R12, RZ, RZ, UR8 ;  /* 0x00000008ff0c7e24 */ /* 0x000fe2000f8e00ff */
[----:B------:R-:W-:Y:S02]  /*3210*/  ULOP3.LUT UR4, UR4, 0x3fff, URZ, 0xc0, !UPT ;  /* 0x00003fff04047892 */ /* 0x000fe4000f8ec0ff */
[----:B------:R-:W-:Y:S02]  /*3220*/  USEL UR6, UR8, 0x1, !UP0 ;  /* 0x0000000108067887 */ /* 0x000fe4000c000000 */
[----:B------:R-:W-:Y:S02]  /*3230*/  ULOP3.LUT UR73, UR4, 0x10000, URZ, 0xfc, !UPT ;  /* 0x0001000004497892 */ /* 0x000fe4000f8efcff */
[----:B------:R-:W-:Y:S02]  /*3240*/  UIADD3 UR4, UPT, UPT, -UR6, URZ, URZ ;  /* 0x000000ff06047290 */ /* 0x000fe4000fffe1ff */
[----:B------:R-:W-:-:S04]  /*3250*/  USHF.R.U32.HI UR5, URZ, 0x4, UR5 ;  /* 0x00000004ff057899 */ /* 0x000fc80008011605 */
[----:B------:R-:W-:Y:S01]  /*3260*/  ULOP3.LUT UR5, UR5, 0x3fff, URZ, 0xc0, !UPT ;  /* 0x00003fff05057892 */ /* 0x000fe2000f8ec0ff */
[----:B------:R-:W-:-:S03]  /*3270*/  MOV R13, UR4 ;  /* 0x00000004000d7c02 */ /* 0x000fc60008000f00 */
[----:B------:R-:W-:Y:S01]  /*3280*/  ULOP3.LUT UR72, UR5, 0x10000, URZ, 0xfc, !UPT ;  /* 0x0001000005487892 */ /* 0x000fe2000f8efcff */
[----:B-1----:R-:W-:-:S13]  /*3290*/  R2UR UR8, R0 ;  /* 0x00000000000872ca */ /* 0x002fda00000e0000 */
[----:B------:R-:W-:-:S07]  /*32a0*/  MOV R14, UR8 ;  /* 0x00000008000e7c02 */ /* 0x000fce0008000f00 */
.L_x_62:
[----:B------:R-:W-:Y:S02]  /*32b0*/  LEA R0, R10, UR71, 0x3 ;  /* 0x000000470a007c11 */ /* 0x000fe4000f8e18ff */
[----:B------:R-:W-:Y:S02]  /*32c0*/  SHF.L.U32 R5, R9, 0x1f, RZ ;  /* 0x0000001f09057819 */ /* 0x000fe400000006ff */
[----:B------:R-:W-:Y:S01]  /*32d0*/  PLOP3.LUT P0, PT, PT, PT, UP3, 0x80, 0x8 ;  /* 0x000000000008781c */ /* 0x000fe20003f0f038 */
[----:B------:R-:W-:Y:S01]  /*32e0*/  VIADD R3, R0, 0x80 ;  /* 0x0000008000037836 */ /* 0x000fe20000000000 */
[----:B-1----:R-:W1:Y:S02]  /*32f0*/  SYNCS.PHASECHK.TRANS64.TRYWAIT P1, [R0+URZ+0x70], R5 ;  /* 0x00007005000075a7 */ /* 0x002e6400080211ff */
[----:B-1----:R-:W-:Y:S09]  /*3300*/  @!P1 BRA `(.L_x_56) ;  /* 0x0000004800509947 */ /* 0x002ff20003800000 */
.L_x_131:
[----:B------:R-:W-:Y:S01]  /*3310*/  LEA R4, R10, UR71, 0x4 ;  /* 0x000000470a047c11 */ /* 0x000fe2000f8e20ff */
[----:B------:R-:W-:Y:S01]  /*3320*/  @UP3 ULEA UR4, UR9, UR71, 0x3 ;  /* 0x0000004709043291 */ /* 0x000fe2000f8e18ff */
[----:B------:R-:W-:Y:S01]  /*3330*/  PLOP3.LUT P2, PT, PT, PT, PT, 0x80, 0x8 ;  /* 0x000000000008781c */ /* 0x000fe20003f4f070 */
[----:B------:R-:W-:Y:S01]  /*3340*/  ULEA UR75, UR74, UR71, 0x3 ;  /* 0x000000474a4b7291 */ /* 0x000fe2000f8e18ff */
[----:B------:R-:W-:Y:S02]  /*3350*/  PRMT R3, RZ, 0x654, R3 ;  /* 0x00000654ff037816 */ /* 0x000fe40000000003 */
[----:B-1----:R-:W1:Y:S01]  /*3360*/  LDS.128 R4, [R4+0x100] ;  /* 0x0001000004047984 */ /* 0x002e620000000c00 */
[----:B------:R-:W-:Y:S02]  /*3370*/  @P0 SHF.L.U32 R2, R8, 0x1f, RZ ;  /* 0x0000001f08020819 */ /* 0x000fe400000006ff */
[----:B------:R-:W-:Y:S01]  /*3380*/  SHF.L.U32 R0, R11, 0x1f, RZ ;  /* 0x0000001f0b007819 */ /* 0x000fe200000006ff */
[----:B------:R-:W-:Y:S01]  /*3390*/  @!PT LDS RZ, [RZ] ;  /* 0x00000000fffff984 */ /* 0x000fe20000000800 */
[----:B------:R-:W-:Y:S01]  /*33a0*/  @!PT LDS RZ, [RZ] ;  /* 0x00000000fffff984 */ /* 0x000fe20000000800 */
[----:B------:R-:W-:Y:S01]  /*33b0*/  @!PT LDS RZ, [RZ] ;  /* 0x00000000fffff984 */ /* 0x000fe20000000800 */
[----:B------:R-:W-:Y:S01]  /*33c0*/  @!PT LDS RZ, [RZ] ;  /* 0x00000000fffff984 */ /* 0x000fe20000000800 */
[----:B------:R2:W-:Y:S06]  /*33d0*/  MEMBAR.ALL.CTA ;  /* 0x0000000000007992 */ /* 0x0005ec0000008000 */
[----:B--2---:R-:W2:Y:S01]  /*33e0*/  FENCE.VIEW.ASYNC.S ;  /* 0x00000000000073c6 */ /* 0x004ea20000000000 */
[----:B------:R-:W-:Y:S01]  /*33f0*/  R2UR UR6, R14 ;  /* 0x000000000e0672ca */ /* 0x000fe200000e0000 */
[----:B--2---:R2:W-:Y:S01]  /*3400*/  SYNCS.ARRIVE.TRANS64.RED.A1T0 RZ, [R3+URZ], RZ ;  /* 0x000000ff03ff79a7 */ /* 0x0045e200081004ff */
[----:B------:R2:W3:Y:S01]  /*3410*/  @P0 SYNCS.PHASECHK.TRANS64.TRYWAIT P2, [UR4], R2 ;  /* 0x00000002ff0005a7 */ /* 0x0004e20008041104 */
[----:B------:R-:W-:Y:S01]  /*3420*/  ULEA.HI UR4, UR74, UR74, URZ, 0x1 ;  /* 0x0000004a4a047291 */ /* 0x000fe2000f8f08ff */
[----:B-1----:R-:W-:-:S03]  /*3430*/  LOP3.LUT P1, RZ, R6, 0x1, RZ, 0xc0, !PT ;  /* 0x0000000106ff7812 */ /* 0x002fc6000782c0ff */
[----:B------:R-:W-:Y:S02]  /*3440*/  USHF.L.U32 UR5, UR4, 0x5, URZ ;  /* 0x0000000504057899 */ /* 0x000fe400080006ff */
[----:B------:R-:W-:Y:S02]  /*3450*/  ULOP3.LUT UR8, UR4, 0xffe, URZ, 0xc0, !UPT ;  /* 0x00000ffe04087892 */ /* 0x000fe4000f8ec0ff */
[----:B------:R-:W-:Y:S02]  /*3460*/  ULOP3.LUT UR4, UR5, 0xffffffc0, URZ, 0xc0, !UPT ;  /* 0xffffffc005047892 */ /* 0x000fe4000f8ec0ff */
[----:B------:R-:W-:Y:S02]  /*3470*/  UIADD3 UR8, UPT, UPT, -UR8, UR74, URZ ;  /* 0x0000004a08087290 */ /* 0x000fe4000fffe1ff */
[----:B------:R-:W-:Y:S01]  /*3480*/  UIADD3 UR4, UPT, UPT, UR6, UR4, URZ ;  /* 0x0000000406047290 */ /* 0x000fe2000fffe0ff */
[----:B------:R-:W1:Y:S03]  /*3490*/  SYNCS.PHASECHK.TRANS64.TRYWAIT P0, [UR75+0xb0], R0 ;  /* 0x0000b000ff0075a7 */ /* 0x000e66000800114b */
[----:B------:R-:W-:Y:S01]  /*34a0*/  ULEA UR8, UR8, UR4, 0x14 ;  /* 0x0000000408087291 */ /* 0x000fe2000f8ea0ff */
[----:B-123--:R-:W-:Y:S11]  /*34b0*/  @!P0 BRA `(.L_x_57) ;  /* 0x0000004400f88947 */ /* 0x00eff60003800000 */
.L_x_133:
[----:B------:R-:W-:Y:S01]  /*34c0*/  IADD3 R10, PT, PT, R10, 0x1, RZ ;  /* 0x000000010a0a7810 */ /* 0x000fe20007ffe0ff */
[----:B------:R-:W-:Y:S06]  /*34d0*/  BRA.U !UP3, `(.L_x_58) ;  /* 0x000000050bec7547 */ /* 0x000fec000b800000 */
[----:B------:R-:W-:Y:S01]  /*34e0*/  R2UR UR69, R13 ;  /* 0x000000000d4572ca */ /* 0x000fe200000e0000 */
[----:B------:R-:W-:Y:S01]  /*34f0*/  UPLOP3.LUT UP4, UPT, UPT, UPT, UPT, 0x40, 0x4 ;  /* 0x000000000004789c */ /* 0x000fe20003f8e870 */
[----:B------:R-:W-:Y:S01]  /*3500*/  R2UR UR68, R12 ;  /* 0x000000000c4472ca */ /* 0x000fe200000e0000 */
[----:B------:R-:W-:-:S14]  /*3510*/  UMOV UR7, UR9 ;  /* 0x0000000900077c82 */ /* 0x000fdc0008000000 */
.L_x_61:
[----:B------:R-:W-:Y:S02]  /*3520*/  UIADD3 UR69, UPT, UPT, UR69, 0x1, URZ ;  /* 0x0000000145457890 */ /* 0x000fe4000fffe0ff */
[----:B--2---:R-:W-:Y:S02]  /*3530*/  ULEA UR5, UR7, UR71, 0x3 ;  /* 0x0000004707057291 */ /* 0x004fe4000f8e18ff */
[----:B------:R-:W-:Y:S01]  /*3540*/  UISETP.NE.AND UP0, UPT, UR69, URZ, UPT ;  /* 0x000000ff4500728c */ /* 0x000fe2000bf05270 */
[----:B------:R-:W-:Y:S10]  /*3550*/  @P2 BRA `(.L_x_59) ;  /* 0x00000000000c2947 */ /* 0x000ff40003800000 */
[----:B-1----:R-:W-:Y:S04]  /*3560*/  SHF.L.U32 R3, R8, 0x1f, RZ ;  /* 0x0000001f08037819 */ /* 0x002fe800000006ff */
[----:B------:R-:W1:Y:S02]  /*3570*/  SYNCS.PHASECHK.TRANS64.TRYWAIT P0, [UR5], R3 ;  /* 0x00000003ff0075a7 */ /* 0x000e640008001105 */
[----:B-1----:R-:W-:Y:S05]  /*3580*/  @!P0 BRA `(.L_x_60) ;  /* 0x0000004400dc8947 */ /* 0x002fea0003800000 */
.L_x_59:
[----:B------:R-:W-:Y:S01]  /*3590*/  UISETP.NE.AND UP1, UPT, UR68, 0x1, UPT ;  /* 0x000000014400788c */ /* 0x000fe2000bf25270 */
[----:B------:R-:W-:Y:S01]  /*35a0*/  PLOP3.LUT P2, PT, PT, PT, PT, 0x80, 0x8 ;  /* 0x000000000008781c */ /* 0x000fe20003f4f070 */
[----:B------:R-:W-:Y:S01]  /*35b0*/  UIADD3 UR9, UPT, UPT, UR7, 0x1, URZ ;  /* 0x0000000107097890 */ /* 0x000fe2000fffe0ff */
[----:B-1----:R-:W-:Y:S01]  /*35c0*/  MOV.SPILL R3, UR75 ;  /* 0x0000004b00037c02 */ /* 0x002fe20009000f00 */
[----:B------:R-:W-:Y:S01]  /*35d0*/  UIADD3 UR70, UPT, UPT, UR5, 0x18, URZ ;  /* 0x0000001805467890 */ /* 0x000fe2000fffe0ff */
[----:B------:R-:W-:Y:S01]  /*35e0*/  MOV.SPILL R2, UR74 ;  /* 0x0000004a00027c02 */ /* 0x000fe20009000f00 */
[----:B------:R-:W-:Y:S01]  /*35f0*/  UISETP.NE.AND UP2, UPT, UR9, 0x3, UPT ;  /* 0x000000030900788c */ /* 0x000fe2000bf45270 */
[----:B------:R-:W-:Y:S01]  /*3600*/  PLOP3.LUT P0, PT, PT, PT, UP1, 0x80, 0x8 ;  /* 0x000000000008781c */ /* 0x000fe20003f0f018 */
[----:B------:R-:W-:Y:S02]  /*3610*/  ULEA UR6, UR7, UR73, 0xb ;  /* 0x0000004907067291 */ /* 0x000fe4000f8e58ff */
[----:B------:R-:W-:Y:S02]  /*3620*/  USEL UR5, URZ, 0x1, UP2 ;  /* 0x00000001ff057887 */ /* 0x000fe40009000000 */
[----:B------:R-:W-:Y:S02]  /*3630*/  USEL UR9, UR9, URZ, UP2 ;  /* 0x000000ff09097287 */ /* 0x000fe40009000000 */
[----:B------:R-:W-:Y:S02]  /*3640*/  ULEA UR4, UR7, UR72, 0xb ;  /* 0x0000004807047291 */ /* 0x000fe4000f8e58ff */
[----:B------:R-:W-:Y:S01]  /*3650*/  @UP1 ULEA UR7, UR9, UR71, 0x3 ;  /* 0x0000004709071291 */ /* 0x000fe2000f8e18ff */
[----:B------:R-:W-:Y:S01]  /*3660*/  LOP3.LUT R8, R8, UR5, RZ, 0x3c, !PT ;  /* 0x0000000508087c12 */ /* 0x000fe2000f8e3cff */
[----:B------:R-:W-:Y:S02]  /*3670*/  UIADD3 UR20, UPT, UPT, UR6, 0x2, URZ ;  /* 0x0000000206147890 */ /* 0x000fe4000fffe0ff */
[----:B------:R-:W-:Y:S01]  /*3680*/  UIADD3 UR18, UPT, UPT, UR4, 0x2, URZ ;  /* 0x0000000204127890 */ /* 0x000fe2000fffe0ff */
[----:B------:R-:W-:Y:S01]  /*3690*/  @P0 SHF.L.U32 R0, R8, 0x1f, RZ ;  /* 0x0000001f08000819 */ /* 0x000fe200000006ff */
[----:B------:R-:W-:Y:S02]  /*36a0*/  UIADD3 UR14, UPT, UPT, UR6, 0x4, URZ ;  /* 0x00000004060e7890 */ /* 0x000fe4000fffe0ff */
[----:B------:R-:W-:Y:S01]  /*36b0*/  UIADD3 UR12, UPT, UPT, UR4, 0x4, URZ ;  /* 0x00000004040c7890 */ /* 0x000fe2000fffe0ff */
[----:B------:R2:W3:Y:S01]  /*36c0*/  @P0 SYNCS.PHASECHK.TRANS64.TRYWAIT P2, [UR7], R0 ;  /* 0x00000000ff0005a7 */ /* 0x0004e20008041107 */
[----:B------:R-:W-:Y:S02]  /*36d0*/  UIADD3 UR66, UPT, UPT, UR6, 0x6, URZ ;  /* 0x0000000606427890 */ /* 0x000fe4000fffe0ff */
        /* <DEDUP_REMOVED lines=24> */
[----:B------:R-:W-:Y:S01]  /*3860*/  UIADD3 UR68, UPT, UPT, UR68, -0x1, URZ ;  /* 0xffffffff44447890 */ /* 0x000fe2000fffe0ff */
[----:B------:R-:W-:Y:S01]  /*3870*/  UMOV UR7, 0x40004040 ;  /* 0x4000404000077882 */ /* 0x000fe20000000000 */
[----:B------:R-:W-:Y:S01]  /*3880*/  UMOV UR74, 0x0 ;  /* 0x00000000004a7882 */ /* 0x000fe20000000000 */
[----:B------:R-:W-:Y:S01]  /*3890*/  UMOV UR75, 0x4100910 ;  /* 0x04100910004b7882 */ /* 0x000fe20000000000 */
[----:B------:R-:W-:Y:S01]  /*38a0*/  UMOV UR5, 0x40004040 ;  /* 0x4000404000057882 */ /* 0x000fe20000000000 */
[----:B------:R-:W-:Y:S01]  /*38b0*/  UMOV UR21, 0x40004040 ;  /* 0x4000404000157882 */ /* 0x000fe20000000000 */
[----:B------:R1:W-:Y:S01]  /*38c0*/  UTCHMMA gdesc[UR4], gdesc[UR6], tmem[UR8], tmem[UR74], idesc[UR75], UP4 ;  /* 0x00ff4a06040075ea */ /* 0x0003e2000a000008 */
[----:B------:R-:W-:Y:S01]  /*38d0*/  UPLOP3.LUT UP4, UPT, UPT, UPT, UPT, 0x80, 0x8 ;  /* 0x000000000008789c */ /* 0x000fe20003f8f070 */
[----:B------:R-:W-:Y:S01]  /*38e0*/  UMOV UR19, 0x40004040 ;  /* 0x4000404000137882 */ /* 0x000fe20000000000 */
[----:B------:R-:W-:Y:S01]  /*38f0*/  UMOV UR15, 0x40004040 ;  /* 0x40004040000f7882 */ /* 0x000fe20000000000 */
[----:B------:R4:W-:Y:S01]  /*3900*/  UTCHMMA gdesc[UR18], gdesc[UR20], tmem[UR8], tmem[UR74], idesc[UR75], UPT ;  /* 0x00ff4a14120075ea */ /* 0x0009e2000b800008 */
[----:B------:R-:W-:Y:S01]  /*3910*/  UMOV UR13, 0x40004040 ;  /* 0x40004040000d7882 */ /* 0x000fe20000000000 */
        /* <DEDUP_REMOVED lines=18> */
[----:B-1----:R-:W-:Y:S01]  /*3a40*/  UIADD3 UR4, UPT, UPT, UR4, 0x606, URZ ;  /* 0x0000060604047890 */ /* 0x002fe2000fffe0ff */
[----:B------:R-:W-:Y:S01]  /*3a50*/  UMOV UR6, 0x0 ;  /* 0x0000000000067882 */ /* 0x000fe20000000000 */
[----:B------:R-:W-:Y:S01]  /*3a60*/  UMOV UR7, 0x4100910 ;  /* 0x0410091000077882 */ /* 0x000fe20000000000 */
[----:B------:R-:W-:Y:S01]  /*3a70*/  UMOV UR31, 0x40004040 ;  /* 0x40004040001f7882 */ /* 0x000fe20000000000 */
[----:B----4-:R-:W-:Y:S01]  /*3a80*/  UMOV UR20, 0x0 ;  /* 0x0000000000147882 */ /* 0x010fe20000000000 */
[----:B------:R-:W-:Y:S01]  /*3a90*/  UMOV UR21, 0x4100910 ;  /* 0x0410091000157882 */ /* 0x000fe20000000000 */
[----:B------:R-:W-:Y:S01]  /*3aa0*/  UMOV UR18, 0x0 ;  /* 0x0000000000127882 */ /* 0x000fe20000000000 */
[----:B------:R1:W-:Y:S01]  /*3ab0*/  UTCHMMA gdesc[UR12], gdesc[UR14], tmem[UR8], tmem[UR20], idesc[UR21], UPT ;  /* 0x00ff140e0c0075ea */ /* 0x0003e2000b800008 */
[----:B------:R-:W-:Y:S01]  /*3ac0*/  UTCHMMA gdesc[UR64], gdesc[UR66], tmem[UR8], tmem[UR20], idesc[UR21], UPT ;  /* 0x00ff1442400075ea */ /* 0x000fe2000b800008 */
[----:B------:R-:W-:Y:S01]  /*3ad0*/  UMOV UR19, 0x4100910 ;  /* 0x0410091000137882 */ /* 0x000fe20000000000 */
[----:B------:R-:W-:Y:S01]  /*3ae0*/  UTCHMMA gdesc[UR60], gdesc[UR62], tmem[UR8], tmem[UR20], idesc[UR21], UPT ;  /* 0x00ff143e3c0075ea */ /* 0x000fe2000b800008 */
[----:B------:R-:W-:Y:S01]  /*3af0*/  UTCHMMA gdesc[UR56], gdesc[UR58], tmem[UR8], tmem[UR18], idesc[UR19], UPT ;  /* 0x00ff123a380075ea */ /* 0x000fe2000b800008 */
[----:B------:R-:W-:Y:S01]  /*3b00*/  UTCHMMA gdesc[UR52], gdesc[UR54], tmem[UR8], tmem[UR18], idesc[UR19], UPT ;  /* 0x00ff1236340075ea */ /* 0x000fe2000b800008 */
[----:B------:R-:W-:Y:S01]  /*3b10*/  UTCHMMA gdesc[UR48], gdesc[UR50], tmem[UR8], tmem[UR18], idesc[UR19], UPT ;  /* 0x00ff1232300075ea */ /* 0x000fe2000b800008 */
[----:B------:R-:W-:Y:S01]  /*3b20*/  UTCHMMA gdesc[UR44], gdesc[UR46], tmem[UR8], tmem[UR6], idesc[UR7], UPT ;  /* 0x00ff062e2c0075ea */ /* 0x000fe2000b800008 */
[----:B------:R-:W-:Y:S01]  /*3b30*/  UMOV UR29, 0x40004040 ;  /* 0x40004040001d7882 */ /* 0x000fe20000000000 */
[----:B------:R-:W-:Y:S01]  /*3b40*/  UMOV UR27, 0x40004040 ;  /* 0x40004040001b7882 */ /* 0x000fe20000000000 */
[----:B------:R-:W-:Y:S01]  /*3b50*/  UMOV UR25, 0x40004040 ;  /* 0x4000404000197882 */ /* 0x000fe20000000000 */
[----:B------:R-:W-:Y:S01]  /*3b60*/  UMOV UR23, 0x40004040 ;  /* 0x4000404000177882 */ /* 0x000fe20000000000 */
[----:B------:R-:W-:Y:S01]  /*3b70*/  UMOV UR17, 0x40004040 ;  /* 0x4000404000117882 */ /* 0x000fe20000000000 */
[----:B------:R-:W-:Y:S01]  /*3b80*/  UMOV UR11, 0x40004040 ;  /* 0x40004040000b7882 */ /* 0x000fe20000000000 */
[----:B------:R-:W-:Y:S02]  /*3b90*/  R2UR.FILL UR75, R3 ;  /* 0x00000000034b72ca */ /* 0x000fe400004e0000 */
[----:B------:R-:W-:Y:S01]  /*3ba0*/  R2UR.FILL UR74, R2 ;  /* 0x00000000024a72ca */ /* 0x000fe200004e0000 */
[----:B-1----:R-:W-:Y:S01]  /*3bb0*/  UMOV UR12, 0x0 ;  /* 0x00000000000c7882 */ /* 0x002fe20000000000 */
[----:B------:R-:W-:Y:S01]  /*3bc0*/  UMOV UR13, 0x4100910 ;  /* 0x04100910000d7882 */ /* 0x000fe20000000000 */
[----:B------:R-:W-:Y:S01]  /*3bd0*/  UMOV UR14, 0x0 ;  /* 0x00000000000e7882 */ /* 0x000fe20000000000 */
[----:B------:R-:W-:Y:S01]  /*3be0*/  UTCHMMA gdesc[UR40], gdesc[UR42], tmem[UR8], tmem[UR12], idesc[UR13], UPT ;  /* 0x00ff0c2a280075ea */ /* 0x000fe2000b800008 */
[----:B------:R-:W-:Y:S01]  /*3bf0*/  UTCHMMA gdesc[UR36], gdesc[UR38], tmem[UR8], tmem[UR6], idesc[UR7], UPT ;  /* 0x00ff0626240075ea */ /* 0x000fe2000b800008 */
[----:B------:R-:W-:Y:S01]  /*3c00*/  UMOV UR15, 0x4100910 ;  /* 0x04100910000f7882 */ /* 0x000fe20000000000 */
[----:B------:R-:W-:Y:S01]  /*3c10*/  UTCHMMA gdesc[UR32], gdesc[UR34], tmem[UR8], tmem[UR18], idesc[UR19], UPT ;  /* 0x00ff1222200075ea */ /* 0x000fe2000b800008 */
[----:B------:R-:W-:Y:S01]  /*3c20*/  UTCHMMA gdesc[UR28], gdesc[UR30], tmem[UR8], tmem[UR14], idesc[UR15], UPT ;  /* 0x00ff0e1e1c0075ea */ /* 0x000fe2000b800008 */
[----:B------:R-:W-:Y:S01]  /*3c30*/  UTCHMMA gdesc[UR24], gdesc[UR26], tmem[UR8], tmem[UR12], idesc[UR13], UPT ;  /* 0x00ff0c1a180075ea */ /* 0x000fe2000b800008 */
[----:B------:R1:W-:Y:S01]  /*3c40*/  UTCHMMA gdesc[UR16], gdesc[UR22], tmem[UR8], tmem[UR6], idesc[UR7], UPT ;  /* 0x00ff0616100075ea */ /* 0x0003e2000b800008 */
[----:B------:R2:W-:Y:S01]  /*3c50*/  UTCHMMA gdesc[UR4], gdesc[UR10], tmem[UR8], tmem[UR76], idesc[UR77], UPT ;  /* 0x00ff4c0a040075ea */ /* 0x0005e2000b800008 */
[----:B------:R2:W-:Y:S01]  /*3c60*/  UTCBAR [UR70], URZ ;  /* 0x000000ff460073e9 */ /* 0x0005e200080000ff */
[----:B-1----:R-:W-:Y:S01]  /*3c70*/  UMOV UR7, UR9 ;  /* 0x0000000900077c82 */ /* 0x002fe20008000000 */
[----:B---3--:R-:W-:Y:S05]  /*3c80*/  BRA.U UP0, `(.L_x_61) ;  /* 0xfffffff900247547 */ /* 0x008fea000b83ffff */
.L_x_58:
[----:B--2---:R-:W-:Y:S01]  /*3c90*/  UIADD3 UR4, UPT, UPT, UR74, 0x1, URZ ;  /* 0x000000014a047890 */ /* 0x004fe2000fffe0ff */
[C---:B------:R-:W-:Y:S01]  /*3ca0*/  ISETP.NE.AND P0, PT, R10.reuse, 0x2, PT ;  /* 0x000000020a00780c */ /* 0x040fe20003f05270 */
[----:B------:R-:W-:Y:S02]  /*3cb0*/  UIADD3 UR5, UPT, UPT, UR75, 0x90, URZ ;  /* 0x000000904b057890 */ /* 0x000fe4000fffe0ff */
[----:B------:R-:W-:Y:S01]  /*3cc0*/  UISETP.NE.AND UP0, UPT, UR4, 0x4, UPT ;  /* 0x000000040400788c */ /* 0x000fe2000bf05270 */
[----:B-1----:R-:W-:Y:S02]  /*3cd0*/  SEL R0, RZ, 0x1, P0 ;  /* 0x00000001ff007807 */ /* 0x002fe40000000000 */
[----:B------:R-:W-:Y:S01]  /*3ce0*/  SEL R10, R10, RZ, P0 ;  /* 0x000000ff0a0a7207 */ /* 0x000fe20000000000 */
[----:B------:R-:W-:Y:S01]  /*3cf0*/  USEL UR6, URZ, 0x1, UP0 ;  /* 0x00000001ff067887 */ /* 0x000fe20008000000 */
[----:B------:R-:W-:Y:S01]  /*3d00*/  LOP3.LUT R9, R9, R0, RZ, 0x3c, !PT ;  /* 0x0000000009097212 */ /* 0x000fe200078e3cff */
[----:B------:R-:W-:Y:S01]  /*3d10*/  USEL UR74, UR4, URZ, UP0 ;  /* 0x000000ff044a7287 */ /* 0x000fe20008000000 */
[----:B------:R1:W-:Y:S03]  /*3d20*/  UTCBAR [UR5], URZ ;  /* 0x000000ff050073e9 */ /* 0x0003e600080000ff */
[----:B------:R-:W-:Y:S01]  /*3d30*/  LOP3.LUT R11, R11, UR6, RZ, 0x3c, !PT ;  /* 0x000000060b0b7c12 */ /* 0x000fe2000f8e3cff */
[----:B------:R-:W-:Y:S07]  /*3d40*/  @P1 BRA `(.L_x_62) ;  /* 0xfffffff400581947 */ /* 0x000fee000383ffff */
[----:B------:R-:W2:Y:S01]  /*3d50*/  S2UR UR8, SR_CgaCtaId ;  /* 0x00000000000879c3 */ /* 0x000ea20000008800 */
[----:B------:R-:W-:Y:S01]  /*3d60*/  ELECT P0, URZ, PT ;  /* 0x0000000000ff782f */ /* 0x000fe20003800000 */
[----:B------:R-:W-:Y:S01]  /*3d70*/  IMAD.MOV.U32 R0, RZ, RZ, 0x1 ;  /* 0x00000001ff007424 */ /* 0x000fe200078e00ff */
[----:B------:R-:W-:Y:S01]  /*3d80*/  UIADD3 UR71, UPT, UPT, UR71, 0xb0, URZ ;  /* 0x000000b047477890 */ /* 0x000fe2000fffe0ff */
[----:B------:R-:W-:Y:S01]  /*3d90*/  SHF.L.U32 R3, R11, 0x1f, RZ ;  /* 0x0000001f0b037819 */ /* 0x000fe200000006ff */
[----:B------:R-:W-:-:S03]  /*3da0*/  UMOV UR4, 0x40 ;  /* 0x0000004000047882 */ /* 0x000fc60000000000 */
[----:B------:R-:W-:Y:S01]  /*3db0*/  UVIRTCOUNT.DEALLOC.SMPOOL 0x80 ;  /* 0x000000800000784c */ /* 0x000fe20000000000 */
[----:B--2---:R-:W-:Y:S02]  /*3dc0*/  ULEA UR8, UR8, UR4, 0x18 ;  /* 0x0000000408087291 */ /* 0x004fe4000f8ec0ff */
[----:B------:R-:W-:-:S07]  /*3dd0*/  ULEA UR4, UR74, UR71, 0x3 ;  /* 0x000000474a047291 */ /* 0x000fce000f8e18ff */
[----:B------:R2:W-:Y:S02]  /*3de0*/  @P0 STS.U8 [UR8+0x1c], R0 ;  /* 0x00001c00ff000988 */ /* 0x0005e40008000008 */
[----:B------:R-:W3:Y:S02]  /*3df0*/  SYNCS.PHASECHK.TRANS64.TRYWAIT P0, [UR4], R3 ;  /* 0x00000003ff0075a7 */ /* 0x000ee40008001104 */
[----:B--23--:R-:W-:Y:S05]  /*3e00*/  @!P0 BRA `(.L_x_63) ;  /* 0x0000003c00d48947 */ /* 0x00cfea0003800000 */
.L_x_136:
[----:B------:R-:W-:-:S04]  /*3e10*/  UIADD3 UR4, UPT, UPT, UR74, 0x1, URZ ;  /* 0x000000014a047890 */ /* 0x000fc8000fffe0ff */
[----:B------:R-:W-:-:S04]  /*3e20*/  UISETP.NE.AND UP0, UPT, UR4, 0x4, UPT ;  /* 0x000000040400788c */ /* 0x000fc8000bf05270 */
[----:B------:R-:W-:Y:S02]  /*3e30*/  USEL UR6, URZ, 0x1, UP0 ;  /* 0x00000001ff067887 */ /* 0x000fe40008000000 */
[----:B------:R-:W-:-:S04]  /*3e40*/  USEL UR4, UR4, URZ, UP0 ;  /* 0x000000ff04047287 */ /* 0x000fc80008000000 */
[----:B-1----:R-:W-:Y:S01]  /*3e50*/  ULEA UR5, UR4, UR71, 0x3 ;  /* 0x0000004704057291 */ /* 0x002fe2000f8e18ff */
[----:B------:R-:W-:-:S04]  /*3e60*/  LOP3.LUT R2, R11, UR6, RZ, 0x3c, !PT ;  /* 0x000000060b027c12 */ /* 0x000fc8000f8e3cff */
[----:B--2---:R-:W-:-:S04]  /*3e70*/  SHF.L.U32 R3, R2, 0x1f, RZ ;  /* 0x0000001f02037819 */ /* 0x004fc800000006ff */
[----:B------:R-:W1:Y:S02]  /*3e80*/  SYNCS.PHASECHK.TRANS64.TRYWAIT P0, [UR5], R3 ;  /* 0x00000003ff0075a7 */ /* 0x000e640008001105 */
[----:B-1----:R-:W-:Y:S05]  /*3e90*/  @!P0 BRA `(.L_x_64) ;  /* 0x0000003c00c88947 */ /* 0x002fea0003800000 */
.L_x_138:
        /* <DEDUP_REMOVED lines=9> */
.L_x_140:
[----:B------:R-:W-:-:S04]  /*3f30*/  UIADD3 UR4, UPT, UPT, UR4, 0x1, URZ ;  /* 0x0000000104047890 */ /* 0x000fc8000fffe0ff */
[----:B------:R-:W-:-:S04]  /*3f40*/  UISETP.NE.AND UP0, UPT, UR4, 0x4, UPT ;  /* 0x000000040400788c */ /* 0x000fc8000bf05270 */
[----:B------:R-:W-:Y:S02]  /*3f50*/  USEL UR5, URZ, 0x1, UP0 ;  /* 0x00000001ff057887 */ /* 0x000fe40008000000 */
[----:B------:R-:W-:-:S04]  /*3f60*/  USEL UR4, UR4, URZ, UP0 ;  /* 0x000000ff04047287 */ /* 0x000fc80008000000 */
[----:B------:R-:W-:Y:S01]  /*3f70*/  ULEA UR4, UR4, UR71, 0x3 ;  /* 0x0000004704047291 */ /* 0x000fe2000f8e18ff */
[----:B-1----:R-:W-:-:S04]  /*3f80*/  LOP3.LUT R3, R2, UR5, RZ, 0x3c, !PT ;  /* 0x0000000502037c12 */ /* 0x002fc8000f8e3cff */
[----:B------:R-:W-:-:S04]  /*3f90*/  SHF.L.U32 R3, R3, 0x1f, RZ ;  /* 0x0000001f03037819 */ /* 0x000fc800000006ff */
[----:B------:R-:W1:Y:S02]  /*3fa0*/  SYNCS.PHASECHK.TRANS64.TRYWAIT P0, [UR4], R3 ;  /* 0x00000003ff0075a7 */ /* 0x000e640008001104 */
[----:B-1----:R-:W-:Y:S05]  /*3fb0*/  @!P0 BRA `(.L_x_66) ;  /* 0x0000003c00b08947 */ /* 0x002fea0003800000 */
.L_x_142:
[----:B------:R-:W-:Y:S01]  /*3fc0*/  NOP ;  /* 0x0000000000007918 */ /* 0x000fe20000000000 */
[----:B-1----:R-:W1:Y:S01]  /*3fd0*/  LDS R0, [UR8+0x14] ;  /* 0x00001408ff007984 */ /* 0x002e620008000800 */
[----:B------:R-:W-:Y:S01]  /*3fe0*/  R2UR UR4, R14 ;  /* 0x000000000e0472ca */ /* 0x000fe200000e0000 */
[----:B------:R-:W-:Y:S01]  /*3ff0*/  UMOV UR5, 0xffff ;  /* 0x0000ffff00057882 */ /* 0x000fe20000000000 */
[----:B------:R-:W-:-:S11]  /*4000*/  UMOV UR6, 0x1 ;  /* 0x0000000100067882 */ /* 0x000fd60000000000 */
[----:B------:R-:W-:-:S04]  /*4010*/  ULOP3.LUT UR4, UR4, 0xffff, URZ, 0xc0, !UPT ;  /* 0x0000ffff04047892 */ /* 0x000fc8000f8ec0ff */
[----:B------:R-:W-:-:S04]  /*4020*/  USHF.R.U32.HI UR4, URZ, 0x5, UR4 ;  /* 0x00000005ff047899 */ /* 0x000fc80008011604 */
[----:B------:R-:W-:Y:S02]  /*4030*/  USHF.L.U32 UR5, UR5, UR4, URZ ;  /* 0x0000000405057299 */ /* 0x000fe400080006ff */
[----:B------:R-:W-:-:S04]  /*4040*/  USHF.L.U32 UR4, UR6, UR4, URZ ;  /* 0x0000000406047299 */ /* 0x000fc800080006ff */
[----:B-1----:R-:W-:-:S04]  /*4050*/  LOP3.LUT R0, R0, UR5, RZ, 0xc0, !PT ;  /* 0x0000000500007c12 */ /* 0x002fc8000f8ec0ff */
[----:B------:R-:W-:-:S13]  /*4060*/  ISETP.NE.AND P0, PT, R0, UR5, PT ;  /* 0x0000000500007c0c */ /* 0x000fda000bf05270 */
[----:B------:R-:W-:Y:S05]  /*4070*/  @P0 BRA `(.L_x_67) ;  /* 0x0000000000580947 */ /* 0x000fea0003800000 */
[----:B------:R-:W1:Y:S02]  /*4080*/  LDS R0, [UR8+0x18] ;  /* 0x00001808ff007984 */ /* 0x000e640008000800 */
[----:B-1----:R-:W-:-:S04]  /*4090*/  LOP3.LUT R0, R0, UR4, RZ, 0xc0, !PT ;  /* 0x0000000400007c12 */ /* 0x002fc8000f8ec0ff */
[----:B------:R-:W-:-:S13]  /*40a0*/  ISETP.NE.AND P0, PT, R0, UR4, PT ;  /* 0x0000000400007c0c */ /* 0x000fda000bf05270 */
[----:B------:R-:W-:Y:S05]  /*40b0*/  @P0 BRA `(.L_x_68) ;  /* 0x00000000003c0947 */ /* 0x000fea0003800000 */
[----:B------:R-:W1:Y:S01]  /*40c0*/  S2R R2, SR_LANEID ;  /* 0x0000000000027919 */ /* 0x000e620000000000 */
[----:B------:R-:W-:Y:S01]  /*40d0*/  ULOP3.LUT UR5, URZ, UR5, URZ, 0x33, !UPT ;  /* 0x00000005ff057292 */ /* 0x000fe2000f8e33ff */
[----:B------:R-:W-:Y:S01]  /*40e0*/  LOP3.LUT R4, RZ, UR4, RZ, 0x33, !PT ;  /* 0x00000004ff047c12 */ /* 0x000fe2000f8e33ff */
[----:B------:R-:W-:Y:S02]  /*40f0*/  VOTEU.ANY UR4, UPT, PT ;  /* 0x0000000000047886 */ /* 0x000fe400038e0100 */
[----:B------:R-:W-:Y:S01]  /*4100*/  UFLO.U32 UR4, UR4 ;  /* 0x00000004000472bd */ /* 0x000fe200080e0000 */
[----:B------:R-:W2:Y:S01]  /*4110*/  REDUX UR6, R4 ;  /* 0x00000000040673c4 */ /* 0x000ea20000000000 */
[----:B------:R-:W-:-:S06]  /*4120*/  IMAD.U32 R0, RZ, RZ, UR5 ;  /* 0x00000005ff007e24 */ /* 0x000fcc000f8e00ff */
[----:B------:R3:W-:Y:S01]  /*4130*/  UTCATOMSWS.AND URZ, UR5 ;  /* 0x0000000500ff79e3 */ /* 0x0007e20008000000 */
[----:B------:R-:W4:Y:S01]  /*4140*/  REDUX UR7, R0 ;  /* 0x00000000000773c4 */ /* 0x000f220000000000 */
[----:B-1----:R-:W-:Y:S01]  /*4150*/  ISETP.EQ.U32.AND P0, PT, R2, UR4, PT ;  /* 0x0000000402007c0c */ /* 0x002fe2000bf02070 */
[----:B--2---:R-:W-:Y:S01]  /*4160*/  IMAD.U32 R2, RZ, RZ, UR6 ;  /* 0x00000006ff027e24 */ /* 0x004fe2000f8e00ff */
[----:B----4-:R-:W-:-:S11]  /*4170*/  MOV R3, UR7 ;  /* 0x0000000700037c02 */ /* 0x010fd60008000f00 */
[----:B------:R3:W-:Y:S04]  /*4180*/  @P0 ATOMS.AND RZ, [UR8+0x14], R3 ;  /* 0x00001403ffff098c */ /* 0x0007e8000a800008 */
[----:B------:R3:W-:Y:S01]  /*4190*/  @P0 ATOMS.AND RZ, [UR8+0x18], R2 ;  /* 0x00001802ffff098c */ /* 0x0007e2000a800008 */
[----:B------:R-:W-:Y:S05]  /*41a0*/  BRA `(.L_x_69) ;  /* 0x0000000000147947 */ /* 0x000fea0003800000 */
.L_x_68:
[----:B------:R-:W-:Y:S02]  /*41b0*/  MOV R2, 0x41d0 ;  /* 0x000041d000027802 */ /* 0x000fe40000000f00 */
[----:B-----5:R-:W-:Y:S05]  /*41c0*/  CALL.REL.NOINC `($__internal_0_$__cuda_sm10x_tcgen05_guardrail_trap_col_being_dealloced_not_returned_by_alloc) ;  /* 0x0000004000207944 */ /* 0x020fea0003c00000 */
[----:B------:R-:W-:Y:S05]  /*41d0*/  BRA `(.L_x_69) ;  /* 0x0000000000087947 */ /* 0x000fea0003800000 */
.L_x_67:
[----:B------:R-:W-:Y:S02]  /*41e0*/  MOV R2, 0x4200 ;  /* 0x0000420000027802 */ /* 0x000fe40000000f00 */
[----:B-----5:R-:W-:Y:S05]  /*41f0*/  CALL.REL.NOINC `($__internal_2_$__cuda_sm10x_tcgen05_guardrail_trap_unallocated_columns_being_dealloced) ;  /* 0x00000040002c7944 */ /* 0x020fea0003c00000 */
.L_x_69:
[----:B------:R-:W-:Y:S01]  /*4200*/  NOP ;  /* 0x0000000000007918 */ /* 0x000fe20000000000 */
[----:B---3--:R-:W-:Y:S05]  /*4210*/  EXIT ;  /* 0x000000000000794d */ /* 0x008fea0003800000 */
.L_x_51:
[----:B------:R-:W-:-:S09]  /*4220*/  UISETP.NE.OR UP2, UPT, UR10, 0x3, !UP2 ;  /* 0x000000030a00788c */ /* 0x000fd2000d745670 */
[----:B------:R-:W-:Y:S05]  /*4230*/  BRA.U UP2, `(.L_x_70) ;  /* 0x0000000d02b07547 */ /* 0x000fea000b800000 */
[----:B------:R-:W1:Y:S01]  /*4240*/  LDC R0, c[0x0][0xb30] ;  /* 0x0002cc00ff007b82 */ /* 0x000e620000000800 */
[----:B------:R-:W2:Y:S01]  /*4250*/  LDCU.64 UR4, c[0x0][0x888] ;  /* 0x00011100ff0477ac */ /* 0x000ea20008000a00 */
[----:B------:R-:W-:Y:S02]  /*4260*/  HFMA2 R25, -RZ, RZ, 0, 0 ;  /* 0x00000000ff197431 */ /* 0x000fe400000001ff */
[----:B------:R-:W-:Y:S01]  /*4270*/  IMAD.MOV.U32 R34, RZ, RZ, 0x1 ;  /* 0x00000001ff227424 */ /* 0x000fe200078e00ff */
[----:B------:R-:W-:Y:S01]  /*4280*/  MOV R23, 0x2000 ;  /* 0x0000200000177802 */ /* 0x000fe20000000f00 */
[----:B------:R-:W4:Y:S01]  /*4290*/  LDCU.64 UR18, c[0x0][0x890] ;  /* 0x00011200ff1277ac */ /* 0x000f220008000a00 */
[----:B------:R-:W-:Y:S01]  /*42a0*/  IMAD.MOV.U32 R27, RZ, RZ, RZ ;  /* 0x000000ffff1b7224 */ /* 0x000fe200078e00ff */
[----:B------:R-:W3:Y:S01]  /*42b0*/  LDC R19, c[0x0][0x370] ;  /* 0x0000dc00ff137b82 */ /* 0x000ee20000000800 */
[----:B------:R-:W-:Y:S01]  /*42c0*/  UMOV UR13, 0x400 ;  /* 0x00000400000d7882 */ /* 0x000fe20000000000 */
[----:B------:R-:W-:-:S02]  /*42d0*/  UPLOP3.LUT UP1, UPT, UPT, UPT, UPT, 0x40, 0x4 ;  /* 0x000000000004789c */ /* 0x000fc40003f2e870 */
[----:B------:R-:W-:Y:S01]  /*42e0*/  ULEA UR13, UR53, UR13, 0x18 ;  /* 0x0000000d350d7291 */ /* 0x000fe2000f8ec0ff */
[----:B------:R-:W-:-:S03]  /*42f0*/  UMOV UR8, URZ ;  /* 0x000000ff00087c82 */ /* 0x000fc60008000000 */
[----:B------:R-:W3:Y:S01]  /*4300*/  LDC R2, c[0x0][0xb0c] ;  /* 0x0002c300ff027b82 */ /* 0x000ee20000000800 */
[----:B--2---:R-:W-:Y:S02]  /*4310*/  UISETP.NE.U32.AND UP3, UPT, UR4, URZ, UPT ;  /* 0x000000ff0400728c */ /* 0x004fe4000bf65070 */
[----:B----4-:R-:W-:-:S05]  /*4320*/  UISETP.NE.U32.AND UP4, UPT, UR18, URZ, UPT ;  /* 0x000000ff1200728c */ /* 0x010fca000bf85070 */
[----:B------:R-:W2:Y:S01]  /*4330*/  LDC R18, c[0x0][0xb20] ;  /* 0x0002c800ff127b82 */ /* 0x000ea20000000800 */
[----:B-1----:R-:W-:Y:S01]  /*4340*/  ISETP.NE.AND P1, PT, R0, 0x1, PT ;  /* 0x000000010000780c */ /* 0x002fe20003f25270 */
[----:B------:R-:W-:Y:S02]  /*4350*/  UISETP.NE.AND.EX UP3, UPT, UR5, URZ, UPT, UP3 ;  /* 0x000000ff0500728c */ /* 0x000fe4000bf65330 */
[----:B------:R-:W-:-:S04]  /*4360*/  UISETP.NE.AND.EX UP4, UPT, UR19, URZ, UPT, UP4 ;  /* 0x000000ff1300728c */ /* 0x000fc8000bf85340 */
[----:B-----5:R-:W1:Y:S08]  /*4370*/  LDC.64 R32, c[0x0][0x348] ;  /* 0x0000d200ff207b82 */ /* 0x020e700000000a00 */
[----:B------:R-:W4:Y:S08]  /*4380*/  LDC.64 R16, c[0x0][0xb10] ;  /* 0x0002c400ff107b82 */ /* 0x000f300000000a00 */
[----:B------:R-:W1:Y:S08]  /*4390*/  LDC.64 R6, c[0x0][0xb18] ;  /* 0x0002c600ff067b82 */ /* 0x000e700000000a00 */
[----:B------:R-:W1:Y:S08]  /*43a0*/  LDC.64 R4, c[0x0][0xb28] ;  /* 0x0002ca00ff047b82 */ /* 0x000e700000000a00 */
[----:B--23--:R-:W1:Y:S02]  /*43b0*/  LDC R22, c[0x0][0x374] ;  /* 0x0000dd00ff167b82 */ /* 0x00ce640000000800 */
.L_x_79:
[----:B------:R-:W-:Y:S02]  /*43c0*/  LEA R0, R27, UR13, 0x3 ;  /* 0x0000000d1b007c11 */ /* 0x000fe4000f8e18ff */
[----:B------:R-:W-:Y:S02]  /*43d0*/  SHF.L.U32 R3, R25, 0x1f, RZ ;  /* 0x0000001f19037819 */ /* 0x000fe400000006ff */
[----:B------:R-:W-:Y:S02]  /*43e0*/  LEA R28, R27, UR13, 0x4 ;  /* 0x0000000d1b1c7c11 */ /* 0x000fe4000f8e20ff */
[----:B--2---:R-:W2:Y:S02]  /*43f0*/  SYNCS.PHASECHK.TRANS64.TRYWAIT P0, [R0+URZ+0x70], R3 ;  /* 0x00007003000075a7 */ /* 0x004ea400080011ff */
[----:B--2---:R-:W-:Y:S05]  /*4400*/  @!P0 BRA `(.L_x_71) ;  /* 0x0000003800b48947 */ /* 0x004fea0003800000 */
.L_x_143:
[----:B------:R-:W-:Y:S01]  /*4410*/  ISETP.GE.AND P0, PT, R26, 0x1, PT ;  /* 0x000000011a00780c */ /* 0x000fe20003f06270 */
[----:B------:R-:W3:Y:S01]  /*4420*/  LDS.128 R28, [R28+0x100] ;  /* 0x000100001c1c7984 */ /* 0x000ee20000000c00 */
[----:B--2---:R-:W-:Y:S01]  /*4430*/  VIADD R0, R0, 0x80 ;  /* 0x0000008000007836 */ /* 0x004fe20000000000 */
[----:B------:R-:W-:Y:S01]  /*4440*/  @!PT LDS RZ, [RZ] ;  /* 0x00000000fffff984 */ /* 0x000fe20000000800 */
[----:B------:R-:W-:Y:S01]  /*4450*/  @!PT LDS RZ, [RZ] ;  /* 0x00000000fffff984 */ /* 0x000fe20000000800 */
[----:B------:R-:W-:Y:S01]  /*4460*/  @!PT LDS RZ, [RZ] ;  /* 0x00000000fffff984 */ /* 0x000fe20000000800 */
[----:B------:R-:W-:Y:S01]  /*4470*/  @!PT LDS RZ, [RZ] ;  /* 0x00000000fffff984 */ /* 0x000fe20000000800 */
[----:B------:R2:W-:Y:S06]  /*4480*/  MEMBAR.ALL.CTA ;  /* 0x0000000000007992 */ /* 0x0005ec0000008000 */
[----:B--2---:R-:W2:Y:S01]  /*4490*/  FENCE.VIEW.ASYNC.S ;  /* 0x00000000000073c6 */ /* 0x004ea20000000000 */
[----:B------:R-:W-:Y:S04]  /*44a0*/  PRMT R0, RZ, 0x654, R0 ;  /* 0x00000654ff007816 */ /* 0x000fe80000000000 */
[----:B--2---:R2:W-:Y:S01]  /*44b0*/  SYNCS.ARRIVE.TRANS64.RED.A1T0 RZ, [R0+URZ], RZ ;  /* 0x000000ff00ff79a7 */ /* 0x0045e200081004ff */
[----:B---3--:R-:W-:Y:S11]  /*44c0*/  LOP3.LUT P3, RZ, R30, 0x1, RZ, 0xc0, !PT ;  /* 0x000000011eff7812 */ /* 0x008ff6000786c0ff */
[----:B------:R-:W-:Y:S02]  /*44d0*/  @!UPT UIADD3 URZ, UPT, UPT, URZ, URZ, URZ ;  /* 0x000000fffffff290 */ /* 0x000fe4000fffe0ff */
[----:B------:R-:W-:Y:S02]  /*44e0*/  @P3 MOV R13, R28 ;  /* 0x0000001c000d3202 */ /* 0x000fe40000000f00 */
[----:B------:R-:W-:Y:S01]  /*44f0*/  @P3 LOP3.LUT R8, R29, 0xffff, RZ, 0xc0, !PT ;  /* 0x0000ffff1d083812 */ /* 0x000fe200078ec0ff */
[----:B--2---:R-:W-:Y:S06]  /*4500*/  @!P0 BRA `(.L_x_72) ;  /* 0x0000000000a48947 */ /* 0x004fec0003800000 */
[----:B-1----:R-:W-:Y:S01]  /*4510*/  IMAD.HI.U32 R37, R22, R7, RZ ;  /* 0x0000000716257227 */ /* 0x002fe200078e00ff */
[----:B------:R-:W-:Y:S02]  /*4520*/  ISETP.NE.AND P0, PT, R6, 0x1, PT ;  /* 0x000000010600780c */ /* 0x000fe40003f05270 */
[----:B------:R-:W-:Y:S01]  /*4530*/  ISETP.NE.AND P2, PT, R26, 0x1, PT ;  /* 0x000000011a00780c */ /* 0x000fe20003f45270 */
[----:B----4-:R-:W-:Y:S01]  /*4540*/  IMAD.HI.U32 R36, R19, R16, RZ ;  /* 0x0000001013247227 */ /* 0x010fe200078e00ff */
[----:B------:R-:W-:Y:S02]  /*4550*/  SHF.R.U32.HI R37, RZ, R18, R37 ;  /* 0x00000012ff257219 */ /* 0x000fe40000011625 */
[----:B------:R-:W-:Y:S01]  /*4560*/  ISETP.NE.AND P4, PT, R2, 0x1, PT ;  /* 0x000000010200780c */ /* 0x000fe20003f85270 */
[----:B------:R-:W-:Y:S01]  /*4570*/  IMAD.HI.U32 R38, R13, R16, RZ ;  /* 0x000000100d267227 */ /* 0x000fe200078e00ff */
[----:B------:R-:W-:Y:S02]  /*4580*/  SHF.R.U32.HI R36, RZ, R17, R36 ;  /* 0x00000011ff247219 */ /* 0x000fe40000011624 */
[----:B------:R-:W-:Y:S01]  /*4590*/  SEL R3, R22, R37, !P0 ;  /* 0x0000002516037207 */ /* 0x000fe20004000000 */
[C---:B------:R-:W-:Y:S01]  /*45a0*/  IMAD.HI.U32 R37, R8.reuse, R7, RZ ;  /* 0x0000000708257227 */ /* 0x040fe200078e00ff */
[----:B------:R-:W-:Y:S02]  /*45b0*/  SEL R11, R19, R36, !P4 ;  /* 0x00000024130b7207 */ /* 0x000fe40006000000 */
[----:B------:R-:W-:Y:S01]  /*45c0*/  SHF.R.U32.HI R38, RZ, R17, R38 ;  /* 0x00000011ff267219 */ /* 0x000fe20000011626 */
[----:B------:R-:W-:Y:S01]  /*45d0*/  IMAD.HI.U32 R40, R3, R4, RZ ;  /* 0x0000000403287227 */ /* 0x000fe200078e00ff */
[----:B------:R-:W-:Y:S03]  /*45e0*/  SHF.R.U32.HI R37, RZ, R18, R37 ;  /* 0x00000012ff257219 */ /* 0x000fe60000011625 */
[----:B------:R-:W-:Y:S01]  /*45f0*/  IMAD.HI.U32 R36, R11, R4, RZ ;  /* 0x000000040b247227 */ /* 0x000fe200078e00ff */
[----:B------:R-:W-:Y:S02]  /*4600*/  @P2 SHF.R.U32.HI R3, RZ, R5, R40 ;  /* 0x00000005ff032219 */ /* 0x000fe40000011628 */
[----:B------:R-:W-:Y:S02]  /*4610*/  SEL R9, R8, R37, !P0 ;  /* 0x0000002508097207 */ /* 0x000fe40004000000 */
[----:B------:R-:W-:Y:S01]  /*4620*/  @P2 SHF.R.U32.HI R11, RZ, R5, R36 ;  /* 0x00000005ff0b2219 */ /* 0x000fe20000011624 */
[C---:B------:R-:W-:Y:S01]  /*4630*/  IMAD R10, R26.reuse, R3, RZ ;  /* 0x000000031a0a7224 */ /* 0x040fe200078e02ff */
[----:B------:R-:W-:Y:S01]  /*4640*/  SEL R3, R13, R38, !P4 ;  /* 0x000000260d037207 */ /* 0x000fe20006000000 */
[C---:B------:R-:W-:Y:S03]  /*4650*/  IMAD.HI.U32 R14, R9.reuse, R4, RZ ;  /* 0x00000004090e7227 */ /* 0x040fe600078e00ff */
[----:B------:R-:W-:Y:S01]  /*4660*/  ISETP.GE.AND P0, PT, R9, R10, PT ;  /* 0x0000000a0900720c */ /* 0x000fe20003f06270 */
[C---:B------:R-:W-:Y:S01]  /*4670*/  IMAD R12, R26.reuse, R11, RZ ;  /* 0x0000000b1a0c7224 */ /* 0x040fe200078e02ff */
[-C--:B------:R-:W-:Y:S04]  /*4680*/  SHF.R.U32.HI R14, RZ, R5.reuse, R14 ;  /* 0x00000005ff0e7219 */ /* 0x080fe8000001160e */
[----:B------:R-:W-:Y:S02]  /*4690*/  ISETP.GE.OR P0, PT, R3, R12, P0 ;  /* 0x0000000c0300720c */ /* 0x000fe40000706670 */
[----:B------:R-:W-:Y:S05]  /*46a0*/  SEL R15, R9, R14, !P2 ;  /* 0x0000000e090f7207 */ /* 0x000fea0005000000 */
[----:B------:R-:W-:Y:S04]  /*46b0*/  IMAD.MOV R14, RZ, RZ, -R15 ;  /* 0x000000ffff0e7224 */ /* 0x000fe800078e0a0f */
[----:B------:R-:W-:Y:S02]  /*46c0*/  IMAD R14, R26, R14, R9 ;  /* 0x0000000e1a0e7224 */ /* 0x000fe400078e0209 */
[C---:B------:R-:W-:Y:S05]  /*46d0*/  @!P0 IMAD.HI.U32 R10, R3.reuse, R4, RZ ;  /* 0x00000004030a8227 */ /* 0x040fea00078e00ff */
[----:B------:R-:W-:Y:S04]  /*46e0*/  @!P0 SHF.R.U32.HI R10, RZ, R5, R10 ;  /* 0x00000005ff0a8219 */ /* 0x000fe8000001160a */
[----:B------:R-:W-:Y:S01]  /*46f0*/  @!P0 SEL R0, R3, R10, !P2 ;  /* 0x0000000a03008207 */ /* 0x000fe20005000000 */
[----:B------:R-:W-:Y:S03]  /*4700*/  IMAD.MOV R10, RZ, RZ, -R3 ;  /* 0x000000ffff0a7224 */ /* 0x000fe600078e0a03 */
[----:B------:R-:W-:Y:S01]  /*4710*/  @!P0 IADD3 R15, PT, PT, R15, -R0, RZ ;  /* 0x800000000f0f8210 */ /* 0x000fe20007ffe0ff */
[----:B------:R-:W-:Y:S01]  /*4720*/  @!P0 IMAD R0, R11, R14, R0 ;  /* 0x0000000e0b008224 */ /* 0x000fe200078e0200 */
[----:B------:R-:W-:Y:S01]  /*4730*/  IADD3 R11, PT, PT, -R9, RZ, RZ ;  /* 0x000000ff090b7210 */ /* 0x000fe20007ffe1ff */
[----:B------:R-:W-:Y:S02]  /*4740*/  IMAD R13, R2, R10, R13 ;  /* 0x0000000a020d7224 */ /* 0x000fe400078e020d */
[----:B------:R-:W-:Y:S02]  /*4750*/  @!P0 IMAD R9, R15, R26, R3 ;  /* 0x0000001a0f098224 */ /* 0x000fe400078e0203 */
[----:B------:R-:W-:Y:S02]  /*4760*/  @!P0 IMAD.MOV.U32 R3, RZ, RZ, R0 ;  /* 0x000000ffff038224 */ /* 0x000fe400078e0000 */
[----:B------:R-:W-:Y:S02]  /*4770*/  IMAD R8, R6, R11, R8 ;  /* 0x0000000b06087224 */ /* 0x000fe400078e0208 */
[----:B------:R-:W-:Y:S02]  /*4780*/  IMAD R13, R3, R2, R13 ;  /* 0x00000002030d7224 */ /* 0x000fe400078e020d */
[----:B------:R-:W-:Y:S02]  /*4790*/  IMAD R8, R9, R6, R8 ;  /* 0x0000000609087224 */ /* 0x000fe400078e0208 */
.L_x_72:
[----:B------:R-:W-:Y:S05]  /*47a0*/  BRA.U UP1, `(.L_x_73) ;  /* 0x0000000101107547 */ /* 0x000fea000b800000 */
[----:B------:R-:W-:Y:S04]  /*47b0*/  MOV R0, UR20 ;  /* 0x0000001400007c02 */ /* 0x000fe80008000f00 */
[----:B------:R-:W-:Y:S04]  /*47c0*/  SHF.L.U32 R3, R0, 0x1f, RZ ;  /* 0x0000001f00037819 */ /* 0x000fe800000006ff */
[----:B------:R-:W2:Y:S02]  /*47d0*/  SYNCS.PHASECHK.TRANS64.TRYWAIT P0, [UR13+0x68], R3 ;  /* 0x00006803ff0075a7 */ /* 0x000ea4000800110d */
[----:B--2---:R-:W-:Y:S05]  /*47e0*/  @!P0 BRA `(.L_x_74) ;  /* 0x0000003400d08947 */ /* 0x004fea0003800000 */
.L_x_73:
[----:B------:R-:W-:Y:S02]  /*47f0*/  R2UR UR11, R21 ;  /* 0x00000000150b72ca */ /* 0x000fe400000e0000 */
[----:B------:R-:W-:Y:S02]  /*4800*/  R2UR UR10, R20 ;  /* 0x00000000140a72ca */ /* 0x000fe400000e0000 */
[----:B------:R-:W-:Y:S04]  /*4810*/  ISETP.NE.U32.AND P2, PT, RZ, UR18, PT ;  /* 0x00000012ff007c0c */ /* 0x000fe8000bf45070 */
[----:B------:R-:W-:Y:S05]  /*4820*/  ISETP.NE.AND.EX P2, PT, RZ, UR19, PT, P2 ;  /* 0x00000013ff007c0c */ /* 0x000fea000bf45320 */
[----:B------:R-:W-:Y:S02]  /*4830*/  USHF.L.U32 UR11, UR11, 0x6, URZ ;  /* 0x000000060b0b7899 */ /* 0x000fe400080006ff */
[----:B------:R-:W-:Y:S01]  /*4840*/  USHF.L.U32 UR10, UR10, 0x6, URZ ;  /* 0x000000060a0a7899 */ /* 0x000fe200080006ff */
[----:B------:R-:W-:Y:S11]  /*4850*/  BRA.U !UP4, `(.L_x_75) ;  /* 0x000000010c347547 */ /* 0x000ff6000b800000 */
[----:B------:R-:W-:Y:S01]  /*4860*/  UPLOP3.LUT UP0, UPT, UPT, UPT, UP3, 0x80, 0x8 ;  /* 0x000000000008789c */ /* 0x000fe20003f0f030 */
[----:B--2---:R-:W-:Y:S02]  /*4870*/  HFMA2 R0, -RZ, RZ, 0, 5.9604644775390625e-08 ;  /* 0x00000001ff007431 */ /* 0x004fe400000001ff */
[----:B------:R-:W-:Y:S03]  /*4880*/  IMAD.MOV.U32 R67, RZ, RZ, 0x1 ;  /* 0x00000001ff437424 */ /* 0x000fe600078e00ff */
[----:B------:R-:W-:Y:S05]  /*4890*/  PLOP3.LUT P0, PT, PT, PT, UP0, 0x80, 0x8 ;  /* 0x000000000008781c */ /* 0x000fea0003f0f008 */
[----:B------:R-:W2:Y:S01]  /*48a0*/  @UP0 LDCU.64 UR4, c[0x0][0x888] ;  /* 0x00011100ff0407ac */ /* 0x000ea20008000a00 */
[----:B------:R-:W-:Y:S07]  /*48b0*/  @UP0 UIMAD UR6, UR60, UR18, URZ ;  /* 0x000000123c0602a4 */ /* 0x000fee000f8e02ff */
[----:B------:R-:W-:Y:S01]  /*48c0*/  @!P0 PRMT R67, R0, 0x7610, R67 ;  /* 0x0000761000438816 */ /* 0x000fe20000000043 */
[----:B--2---:R-:W-:Y:S06]  /*48d0*/  @UP0 UIMAD.WIDE UR4, UR6, 0x4, UR4 ;  /* 0x00000004060408a5 */ /* 0x004fec000f8e0204 */
[----:B------:R-:W-:Y:S01]  /*48e0*/  IMAD.U32 R10, RZ, RZ, UR4 ;  /* 0x00000004ff0a7e24 */ /* 0x000fe2000f8e00ff */
[----:B------:R-:W-:Y:S04]  /*48f0*/  MOV R11, UR5 ;  /* 0x00000005000b7c02 */ /* 0x000fe80008000f00 */
[----:B------:R-:W2:Y:S01]  /*4900*/  @!UP0 LDCU UR4, c[0x0][0x880] ;  /* 0x00011000ff0487ac */ /* 0x000ea20008000800 */
[----:B------:R3:W5:Y:S02]  /*4910*/  @P0 LDG.E R35, desc[UR56][R10.64] ;  /* 0x000000380a230981 */ /* 0x000764000c1e1900 */
[----:B--23--:R-:W-:Y:S07]  /*4920*/  @!P0 IMAD.U32 R35, RZ, RZ, UR4 ;  /* 0x00000004ff238e24 */ /* 0x00cfee000f8e00ff */
.L_x_75:
[----:B-----5:R-:W-:Y:S01]  /*4930*/  @!P2 FSETP.EQ.AND P0, PT, R35, RZ, PT ;  /* 0x000000ff2300a20b */ /* 0x020fe20003f02000 */
[----:B------:R-:W-:Y:S01]  /*4940*/  @!UPT UIADD3 URZ, UPT, UPT, URZ, URZ, URZ ;  /* 0x000000fffffff290 */ /* 0x000fe2000fffe0ff */
[----:B------:R-:W-:Y:S11]  /*4950*/  @!P2 BRA `(.L_x_76) ;  /* 0x000000000014a947 */ /* 0x000ff60003800000 */
[----:B------:R-:W-:Y:S02]  /*4960*/  LOP3.LUT P2, RZ, R67, 0xff, RZ, 0xc0, !PT ;  /* 0x000000ff43ff7812 */ /* 0x000fe4000784c0ff */
[----:B------:R-:W-:Y:S04]  /*4970*/  PLOP3.LUT P0, PT, PT, PT, UP0, 0x80, 0x8 ;  /* 0x000000000008781c */ /* 0x000fe80003f0f008 */
[----:B------:R-:W-:Y:S07]  /*4980*/  PLOP3.LUT P0, PT, P0, PT, PT, 0x8, 0x80 ;  /* 0x000000000080781c */ /* 0x000fee000070e170 */
[----:B------:R-:W-:Y:S11]  /*4990*/  @P2 FSETP.EQ.AND P0, PT, R35, RZ, PT ;  /* 0x000000ff2300220b */ /* 0x000ff60003f02000 */
[----:B------:R-:W-:Y:S02]  /*49a0*/  @!UPT UIADD3 URZ, UPT, UPT, URZ, URZ, URZ ;  /* 0x000000fffffff290 */ /* 0x000fe4000fffe0ff */
.L_x_76:
[----:B------:R-:W-:Y:S01]  /*49b0*/  ULEA UR4, UR8, UR13, 0x3 ;  /* 0x0000000d08047291 */ /* 0x000fe2000f8e18ff */
[----:B--2---:R-:W-:Y:S02]  /*49c0*/  SHF.L.U32 R3, R34, 0x1f, RZ ;  /* 0x0000001f22037819 */ /* 0x004fe400000006ff */
[----:B------:R-:W-:Y:S04]  /*49d0*/  ELECT P4, URZ, PT ;  /* 0x0000000000ff782f */ /* 0x000fe80003880000 */
[----:B------:R-:W-:Y:S02]  /*49e0*/  PLOP3.LUT P4, PT, P0, P4, PT, 0xf2, 0x2f ;  /* 0x00000000002f781c */ /* 0x000fe40000789e72 */
[----:B------:R-:W2:Y:S11]  /*49f0*/  SYNCS.PHASECHK.TRANS64.TRYWAIT P2, [UR4+0x48], R3 ;  /* 0x00004803ff0075a7 */ /* 0x000eb60008041104 */
[----:B-1----:R-:W-:Y:S05]  /*4a00*/  @!P4 IADD3 R20, P0, PT, R32, 0x580, RZ ;  /* 0x000005802014c810 */ /* 0x002fea0007f1e0ff */
[----:B------:R-:W-:Y:S01]  /*4a10*/  @!P4 IMAD.X R12, RZ, RZ, R33, P0 ;  /* 0x000000ffff0cc224 */ /* 0x000fe200000e0621 */
[----:B--2---:R-:W-:Y:S07]  /*4a20*/  @!P2 BRA `(.L_x_77) ;  /* 0x000000340058a947 */ /* 0x004fee0003800000 */
.L_x_146:
[----:B------:R-:W2:Y:S01]  /*4a30*/  LDC.64 R14, c[0x0][0xb10] ;  /* 0x0002c400ff0e7b82 */ /* 0x000ea20000000a00 */
[----:B------:R-:W-:Y:S01]  /*4a40*/  @!P4 R2UR UR6, R12 ;  /* 0x000000000c06c2ca */ /* 0x000fe200000e0000 */
[----:B------:R-:W-:Y:S01]  /*4a50*/  VOTEU.ALL UP2, P4 ;  /* 0x0000000000ff7886 */ /* 0x000fe20002040000 */
[----:B------:R-:W-:Y:S01]  /*4a60*/  @!P4 R2UR UR7, R20 ;  /* 0x000000001407c2ca */ /* 0x000fe200000e0000 */
[----:B------:R-:W-:Y:S01]  /*4a70*/  UIADD3 UR5, UPT, UPT, UR8, 0x1, URZ ;  /* 0x0000000108057890 */ /* 0x000fe2000fffe0ff */
[----:B------:R-:W-:Y:S03]  /*4a80*/  @P3 SHF.R.U32.HI R24, RZ, 0x10, R29 ;  /* 0x00000010ff183819 */ /* 0x000fe6000001161d */
[----:B------:R-:W3:Y:S01]  /*4a90*/  LDC.64 R10, c[0x0][0xb18] ;  /* 0x0002c600ff0a7b82 */ /* 0x000ee20000000a00 */
[----:B------:R-:W-:Y:S01]  /*4aa0*/  @!UP2 ULEA UR8, UR8, UR13, 0xd ;  /* 0x0000000d0808a291 */ /* 0x000fe2000f8e68ff */
[----:B------:R-:W-:Y:S01]  /*4ab0*/  VIADD R27, R27, 0x1 ;  /* 0x000000011b1b7836 */ /* 0x000fe20000000000 */
[----:B------:R-:W-:Y:S02]  /*4ac0*/  UIADD3 UR9, UPT, UPT, UR4, 0x30, URZ ;  /* 0x0000003004097890 */ /* 0x000fe4000fffe0ff */
[----:B------:R-:W-:Y:S03]  /*4ad0*/  @!UP2 UIADD3 UR8, UPT, UPT, UR8, 0x400, URZ ;  /* 0x000004000808a890 */ /* 0x000fe6000fffe0ff */
[----:B-1----:R-:W1:Y:S01]  /*4ae0*/  @!P1 LDC R0, c[0x0][0xb20] ;  /* 0x0002c800ff009b82 */ /* 0x002e620000000800 */
[----:B------:R-:W-:Y:S01]  /*4af0*/  VOTEU.ALL UP1, P4 ;  /* 0x0000000000ff7886 */ /* 0x000fe20002020000 */
[----:B------:R-:W-:Y:S01]  /*4b00*/  IMAD.U32 R21, RZ, RZ, UR6 ;  /* 0x00000006ff157e24 */ /* 0x000fe2000f8e00ff */
[----:B------:R-:W-:Y:S05]  /*4b10*/  UMOV UR22, 0x0 ;  /* 0x0000000000167882 */ /* 0x000fea0000000000 */
[----:B------:R-:W5:Y:S01]  /*4b20*/  @!P1 LDC R3, c[0x0][0xb0c] ;  /* 0x0002c300ff039b82 */ /* 0x000f620000000800 */
[----:B------:R-:W-:Y:S01]  /*4b30*/  IMAD.U32 R20, RZ, RZ, UR7 ;  /* 0x00000007ff147e24 */ /* 0x000fe2000f8e00ff */
[----:B------:R-:W-:Y:S01]  /*4b40*/  UMOV UR23, 0x10000000 ;  /* 0x1000000000177882 */ /* 0x000fe20000000000 */
[----:B------:R-:W-:Y:S01]  /*4b50*/  @!P4 R2UR UR17, R21 ;  /* 0x000000001511c2ca */ /* 0x000fe200000e0000 */
[----:B------:R-:W-:Y:S01]  /*4b60*/  UMOV UR12, UR60 ;  /* 0x0000003c000c7c82 */ /* 0x000fe20008000000 */
[----:B------:R-:W-:Y:S01]  /*4b70*/  UISETP.NE.AND UP5, UPT, UR5, 0x3, UPT ;  /* 0x000000030500788c */ /* 0x000fe2000bfa5270 */
[----:B------:R-:W-:Y:S01]  /*4b80*/  @!P4 R2UR UR16, R20 ;  /* 0x000000001410c2ca */ /* 0x000fe200000e0000 */
[----:B------:R-:W-:Y:S01]  /*4b90*/  @!P4 IMAD.MOV.U32 R20, RZ, RZ, 0x2000 ;  /* 0x00002000ff14c424 */ /* 0x000fe200078e00ff */
[----:B------:R-:W-:Y:S02]  /*4ba0*/  UPRMT UR14, UR53, 0x654, UR9 ;  /* 0x00000654350e7896 */ /* 0x000fe40008000009 */
[----:B------:R-:W-:Y:S02]  /*4bb0*/  USEL UR7, UR5, URZ, UP5 ;  /* 0x000000ff05077287 */ /* 0x000fe4000a800000 */
[----:B------:R-:W-:Y:S02]  /*4bc0*/  USEL UR5, URZ, 0x1, UP5 ;  /* 0x00000001ff057887 */ /* 0x000fe4000a800000 */
[----:B------:R-:W-:Y:S04]  /*4bd0*/  ULEA UR6, UR7, UR13, 0x3 ;  /* 0x0000000d07067291 */ /* 0x000fe8000f8e18ff */
[----:B------:R-:W-:Y:S01]  /*4be0*/  LOP3.LUT R34, R34, UR5, RZ, 0x3c, !PT ;  /* 0x0000000522227c12 */ /* 0x000fe2000f8e3cff */
[----:B------:R1:W-:Y:S01]  /*4bf0*/  @!UP1 UTMALDG.3D [UR8], [UR16], desc[UR22] ;  /* 0x00001608100095b4 */ /* 0x0003e20008011000 */
[----:B------:R1:W-:Y:S02]  /*4c00*/  @!P4 SYNCS.ARRIVE.TRANS64.RED.A0TR RZ, [UR4+0x30], R20 ;  /* 0x00003014ffffc9a7 */ /* 0x0003e40008300404 */
[----:B------:R-:W-:Y:S02]  /*4c10*/  SHF.L.U32 R12, R34, 0x1f, RZ ;  /* 0x0000001f220c7819 */ /* 0x000fe400000006ff */
[----:B---3--:R-:W-:Y:S01]  /*4c20*/  @!P1 ISETP.NE.AND P0, PT, R10, 0x1, PT ;  /* 0x000000010a00980c */ /* 0x008fe20003f05270 */
[----:B--2---:R-:W-:Y:S01]  /*4c30*/  @!P1 IMAD.HI.U32 R14, R13, R14, RZ ;  /* 0x0000000e0d0e9227 */ /* 0x004fe200078e00ff */
[----:B-----5:R-:W-:Y:S03]  /*4c40*/  @!P1 ISETP.NE.AND P2, PT, R3, 0x1, PT ;  /* 0x000000010300980c */ /* 0x020fe60003f45270 */
[C---:B------:R-:W-:Y:S01]  /*4c50*/  @!P1 IMAD.HI.U32 R11, R8.reuse, R11, RZ ;  /* 0x0000000b080b9227 */ /* 0x040fe200078e00ff */
[----:B------:R-:W-:Y:S04]  /*4c60*/  @!P1 SHF.R.U32.HI R14, RZ, R15, R14 ;  /* 0x0000000fff0e9219 */ /* 0x000fe8000001160e */
[----:B-1----:R-:W-:Y:S01]  /*4c70*/  @!P1 SHF.R.U32.HI R9, RZ, R0, R11 ;  /* 0x00000000ff099219 */ /* 0x002fe2000001160b */
[----:B------:R-:W-:Y:S01]  /*4c80*/  SYNCS.ARRIVE.TRANS64.RED.A1T0 RZ, [UR14], RZ ;  /* 0x000000ffffff79a7 */ /* 0x000fe2000810040e */
[----:B------:R-:W-:Y:S02]  /*4c90*/  @!P1 SEL R14, R13, R14, !P2 ;  /* 0x0000000e0d0e9207 */ /* 0x000fe40005000000 */
[----:B------:R-:W-:Y:S01]  /*4ca0*/  @!P1 SEL R9, R8, R9, !P0 ;  /* 0x0000000908099207 */ /* 0x000fe20004000000 */
[----:B------:R-:W1:Y:S04]  /*4cb0*/  SYNCS.PHASECHK.TRANS64.TRYWAIT P5, [UR6+0x48], R12 ;  /* 0x0000480cff0075a7 */ /* 0x000e6800080a1106 */
[----:B------:R-:W-:Y:S02]  /*4cc0*/  @!P1 IMAD.IADD R0, R9, 0x1, -R14 ;  /* 0x0000000109009824 */ /* 0x000fe400078e0a0e */
[----:B------:R-:W-:Y:S02]  /*4cd0*/  @!P1 IMAD.IADD R9, R14, 0x1, -R9 ;  /* 0x000000010e099824 */ /* 0x000fe400078e0a09 */
[----:B------:R-:W-:Y:S02]  /*4ce0*/  @!P1 IMAD R13, R0, R3, R13 ;  /* 0x00000003000d9224 */ /* 0x000fe400078e020d */
[----:B------:R-:W-:Y:S01]  /*4cf0*/  @!P1 IMAD R8, R9, R10, R8 ;  /* 0x0000000a09089224 */ /* 0x000fe200078e0208 */
[----:B-1----:R-:W-:Y:S06]  /*4d00*/  @!P5 BRA `(.L_x_78) ;  /* 0x0000003000b8d947 */ /* 0x002fec0003800000 */
.L_x_148:
[----:B------:R-:W-:Y:S01]  /*4d10*/  UIADD3 UR9, UPT, UPT, UR6, 0x30, URZ ;  /* 0x0000003006097890 */ /* 0x000fe2000fffe0ff */
[----:B-1----:R-:W-:Y:S01]  /*4d20*/  @!P4 IADD3 R3, P0, PT, R32, 0x580, RZ ;  /* 0x000005802003c810 */ /* 0x002fe20007f1e0ff */
[----:B------:R-:W-:Y:S01]  /*4d30*/  VOTEU.ALL UP1, P4 ;  /* 0x0000000000ff7886 */ /* 0x000fe20002020000 */
[----:B------:R-:W-:Y:S01]  /*4d40*/  UMOV UR16, 0x0 ;  /* 0x0000000000107882 */ /* 0x000fe20000000000 */
[----:B------:R-:W-:Y:S01]  /*4d50*/  UMOV UR17, 0x10000000 ;  /* 0x1000000000117882 */ /* 0x000fe20000000000 */
[----:B------:R-:W-:Y:S01]  /*4d60*/  @!P4 R2UR UR5, R3 ;  /* 0x000000000305c2ca */ /* 0x000fe200000e0000 */
[----:B------:R-:W-:Y:S01]  /*4d70*/  @!P4 IMAD.X R0, RZ, RZ, R33, P0 ;  /* 0x000000ffff00c224 */ /* 0x000fe200000e0621 */
[----:B------:R-:W-:Y:S01]  /*4d80*/  @!UP1 ULEA UR8, UR7, UR13, 0xd ;  /* 0x0000000d07089291 */ /* 0x000fe2000f8e68ff */
[----:B------:R-:W-:Y:S01]  /*4d90*/  ISETP.NE.AND P0, PT, R27, 0x2, PT ;  /* 0x000000021b00780c */ /* 0x000fe20003f05270 */
[----:B------:R-:W-:Y:S01]  /*4da0*/  @!UP1 UIADD3 UR10, UPT, UPT, UR10, 0x20, URZ ;  /* 0x000000200a0a9890 */ /* 0x000fe2000fffe0ff */
[----:B------:R-:W-:Y:S01]  /*4db0*/  IMAD.IADD R20, R8, 0x1, R66 ;  /* 0x0000000108147824 */ /* 0x000fe200078e0242 */
[----:B------:R-:W-:Y:S01]  /*4dc0*/  @!P4 R2UR UR4, R0 ;  /* 0x000000000004c2ca */ /* 0x000fe200000e0000 */
[----:B------:R-:W-:Y:S01]  /*4dd0*/  @!UP1 UIADD3 UR8, UPT, UPT, UR8, 0x400, URZ ;  /* 0x0000040008089890 */ /* 0x000fe2000fffe0ff */
[----:B------:R-:W-:Y:S01]  /*4de0*/  SEL R0, RZ, 0x1, P0 ;  /* 0x00000001ff007807 */ /* 0x000fe20000000000 */
[----:B------:R-:W-:Y:S01]  /*4df0*/  VOTEU.ALL UP1, P4 ;  /* 0x0000000000ff7886 */ /* 0x000fe20002020000 */
[----:B------:R-:W-:Y:S01]  /*4e00*/  UMOV UR12, UR60 ;  /* 0x0000003c000c7c82 */ /* 0x000fe20008000000 */
[----:B------:R-:W-:Y:S01]  /*4e10*/  @P3 R2UR UR60, R24 ;  /* 0x00000000183c32ca */ /* 0x000fe200000e0000 */
[----:B------:R-:W-:Y:S01]  /*4e20*/  IMAD.IADD R21, R13, 0x1, R68 ;  /* 0x000000010d157824 */ /* 0x000fe200078e0244 */
[----:B------:R-:W-:Y:S01]  /*4e30*/  LOP3.LUT R25, R25, R0, RZ, 0x3c, !PT ;  /* 0x0000000019197212 */ /* 0x000fe200078e3cff */
[----:B------:R-:W-:Y:S01]  /*4e40*/  IMAD.U32 R10, RZ, RZ, UR5 ;  /* 0x00000005ff0a7e24 */ /* 0x000fe2000f8e00ff */
[----:B------:R-:W-:Y:S04]  /*4e50*/  SEL R27, R27, RZ, P0 ;  /* 0x000000ff1b1b7207 */ /* 0x000fe80000000000 */
[----:B------:R-:W-:Y:S01]  /*4e60*/  IMAD.U32 R11, RZ, RZ, UR4 ;  /* 0x00000004ff0b7e24 */ /* 0x000fe2000f8e00ff */
[----:B------:R-:W-:Y:S01]  /*4e70*/  @!P4 R2UR UR14, R10 ;  /* 0x000000000a0ec2ca */ /* 0x000fe200000e0000 */
[----:B------:R-:W-:Y:S03]  /*4e80*/  UPRMT UR4, UR53, 0x654, UR9 ;  /* 0x0000065435047896 */ /* 0x000fe60008000009 */
[----:B------:R-:W-:Y:S11]  /*4e90*/  @!P4 R2UR UR15, R11 ;  /* 0x000000000b0fc2ca */ /* 0x000ff600000e0000 */
[----:B------:R-:W-:Y:S02]  /*4ea0*/  @!UPT UIADD3 URZ, UPT, UPT, URZ, URZ, URZ ;  /* 0x000000fffffff290 */ /* 0x000fe4000fffe0ff */
[----:B------:R1:W-:Y:S01]  /*4eb0*/  @!UP1 UTMALDG.3D [UR8], [UR14], desc[UR16] ;  /* 0x000010080e0095b4 */ /* 0x0003e20008011000 */
[----:B------:R2:W-:Y:S01]  /*4ec0*/  @!P4 SYNCS.ARRIVE.TRANS64.RED.A0TR RZ, [UR6+0x30], R23 ;  /* 0x00003017ffffc9a7 */ /* 0x0005e20008300406 */
[----:B------:R-:W-:Y:S01]  /*4ed0*/  SYNCS.ARRIVE.TRANS64.RED.A1T0 RZ, [UR4], RZ ;  /* 0x000000ffffff79a7 */ /* 0x000fe20008100404 */
[----:B------:R-:W-:Y:S04]  /*4ee0*/  UIADD3 UR4, UPT, UPT, UR7, 0x1, URZ ;  /* 0x0000000107047890 */ /* 0x000fe8000fffe0ff */
[----:B------:R-:W-:Y:S04]  /*4ef0*/  UISETP.NE.AND UP1, UPT, UR4, 0x3, UPT ;  /* 0x000000030400788c */ /* 0x000fe8000bf25270 */
[----:B------:R-:W-:Y:S06]  /*4f00*/  USEL UR5, URZ, 0x1, UP1 ;  /* 0x00000001ff057887 */ /* 0x000fec0008800000 */
[----:B------:R-:W-:Y:S01]  /*4f10*/  LOP3.LUT R34, R34, UR5, RZ, 0x3c, !PT ;  /* 0x0000000522227c12 */ /* 0x000fe2000f8e3cff */
[----:B-1----:R-:W-:Y:S02]  /*4f20*/  USEL UR8, UR4, URZ, UP1 ;  /* 0x000000ff04087287 */ /* 0x002fe40008800000 */
[----:B------:R-:W-:Y:S01]  /*4f30*/  UPLOP3.LUT UP1, UPT, UPT, UPT, UPT, 0x80, 0x8 ;  /* 0x000000000008789c */ /* 0x000fe20003f2f070 */
[----:B------:R-:W-:Y:S10]  /*4f40*/  @P3 BRA `(.L_x_79) ;  /* 0xfffffff4001c3947 */ /* 0x000ff4000383ffff */
[----:B------:R-:W-:Y:S01]  /*4f50*/  UIADD3 UR13, UPT, UPT, UR13, 0x48, URZ ;  /* 0x000000480d0d7890 */ /* 0x000fe2000fffe0ff */
[----:B------:R-:W-:-:S03]  /*4f60*/  SHF.L.U32 R3, R34, 0x1f, RZ ;  /* 0x0000001f22037819 */ /* 0x000fc600000006ff */
[----:B------:R-:W-:-:S09]  /*4f70*/  ULEA UR4, UR8, UR13, 0x3 ;  /* 0x0000000d08047291 */ /* 0x000fd2000f8e18ff */
[----:B------:R-:W1:Y:S02]  /*4f80*/  SYNCS.PHASECHK.TRANS64.TRYWAIT P0, [UR4], R3 ;  /* 0x00000003ff0075a7 */ /* 0x000e640008001104 */
[----:B-1----:R-:W-:Y:S05]  /*4f90*/  @!P0 BRA `(.L_x_80) ;  /* 0x00000030002c8947 */ /* 0x002fea0003800000 */
.L_x_150:
        /* <DEDUP_REMOVED lines=9> */
.L_x_152:
[----:B------:R-:W-:-:S04]  /*5030*/  UIADD3 UR4, UPT, UPT, UR4, 0x1, URZ ;  /* 0x0000000104047890 */ /* 0x000fc8000fffe0ff */
[----:B------:R-:W-:-:S04]  /*5040*/  UISETP.NE.AND UP0, UPT, UR4, 0x3, UPT ;  /* 0x000000030400788c */ /* 0x000fc8000bf05270 */
[----:B------:R-:W-:Y:S02]  /*5050*/  USEL UR5, URZ, 0x1, UP0 ;  /* 0x00000001ff057887 */ /* 0x000fe40008000000 */
[----:B------:R-:W-:-:S04]  /*5060*/  USEL UR4, UR4, URZ, UP0 ;  /* 0x000000ff04047287 */ /* 0x000fc80008000000 */
[----:B------:R-:W-:Y:S01]  /*5070*/  ULEA UR4, UR4, UR13, 0x3 ;  /* 0x0000000d04047291 */ /* 0x000fe2000f8e18ff */
[----:B-1----:R-:W-:-:S04]  /*5080*/  LOP3.LUT R3, R34, UR5, RZ, 0x3c, !PT ;  /* 0x0000000522037c12 */ /* 0x002fc8000f8e3cff */
[----:B------:R-:W-:Y:S01]  /*5090*/  SHF.L.U32 R3, R3, 0x1f, RZ ;  /* 0x0000001f03037819 */ /* 0x000fe200000006ff */
[----:B------:R-:W-:-:S07]  /*50a0*/  IMAD.U32 R0, RZ, RZ, UR4 ;  /* 0x00000004ff007e24 */ /* 0x000fce000f8e00ff */
.L_x_82:
[----:B-1----:R1:W3:Y:S02]  /*50b0*/  SYNCS.PHASECHK.TRANS64.TRYWAIT P0, [R0+URZ], R3 ;  /* 0x00000003000075a7 */ /* 0x0022e400080011ff */
[----:B---3--:R-:W-:Y:S05]  /*50c0*/  @!P0 NANOSLEEP.SYNCS 0x989680 ;  /* 0x009896800000895d */ /* 0x008fea0003900000 */
[----:B------:R-:W3:Y:S02]  /*50d0*/  @!P0 SYNCS.PHASECHK.TRANS64 P0, [R0+URZ], R3 ;  /* 0x00000003000085a7 */ /* 0x000ee400080010ff */
[----:B---3--:R-:W-:Y:S05]  /*50e0*/  @P0 EXIT ;  /* 0x000000000000094d */ /* 0x008fea0003800000 */
[----:B------:R-:W-:Y:S05]  /*50f0*/  BRA `(.L_x_82) ;  /* 0xfffffffc00ec7947 */ /* 0x000fea000383ffff */
.L_x_70:
[----:B------:R-:W-:-:S06]  /*5100*/  UISETP.GE.AND UP1, UPT, UR10, 0x4, UPT ;  /* 0x000000040a00788c */ /* 0x000fcc000bf26270 */
[----:B------:R-:W-:-:S13]  /*5110*/  PLOP3.LUT P0, PT, PT, PT, UP1, 0x80, 0x8 ;  /* 0x000000000008781c */ /* 0x000fda0003f0f018 */
[----:B------:R-:W-:Y:S05]  /*5120*/  @!P0 EXIT ;  /* 0x000000000000894d */ /* 0x000fea0003800000 */
[----:B------:R-:W-:Y:S01]  /*5130*/  BAR.SYNC.DEFER_BLOCKING 0x6, 0xa0 ;  /* 0x0182800000007b1d */ /* 0x000fe20000010000 */
[C---:B------:R-:W-:Y:S01]  /*5140*/  IMAD.SHL.U32 R0, R79.reuse, 0x20, RZ ;  /* 0x000000204f007824 */ /* 0x040fe200078e00ff */
[C---:B------:R-:W-:Y:S01]  /*5150*/  R2P PR, R79.reuse, 0x6 ;  /* 0x000000064f007804 */ /* 0x040fe20000000000 */
[C---:B------:R-:W-:Y:S02]  /*5160*/  IMAD.SHL.U32 R72, R79.reuse, 0x4, RZ ;  /* 0x000000044f487824 */ /* 0x040fe400078e00ff */
[C---:B------:R-:W-:Y:S01]  /*5170*/  IMAD.U32 R32, R79.reuse, 0x10000, RZ ;  /* 0x000100004f207824 */ /* 0x040fe200078e00ff */
[----:B------:R-:W-:Y:S02]  /*5180*/  UMOV UR36, 0x400 ;  /* 0x0000040000247882 */ /* 0x000fe40000000000 */
[----:B------:R-:W1:Y:S01]  /*5190*/  LDC R71, c[0x0][0x370] ;  /* 0x0000dc00ff477b82 */ /* 0x000e620000000800 */
[----:B------:R-:W-:Y:S01]  /*51a0*/  ULEA UR36, UR53, UR36, 0x18 ;  /* 0x0000002435247291 */ /* 0x000fe2000f8ec0ff */
[C---:B------:R-:W-:Y:S01]  /*51b0*/  LOP3.LUT R7, R0.reuse, 0xe0, RZ, 0xc0, !PT ;  /* 0x000000e000077812 */ /* 0x040fe200078ec0ff */
[----:B------:R-:W-:Y:S01]  /*51c0*/  IMAD.SHL.U32 R5, R79, 0x10, RZ ;  /* 0x000000104f057824 */ /* 0x000fe200078e00ff */
[----:B------:R-:W-:Y:S01]  /*51d0*/  LOP3.LUT R0, R0, 0x100, RZ, 0xc0, !PT ;  /* 0x0000010000007812 */ /* 0x000fe200078ec0ff */
[----:B------:R-:W-:Y:S01]  /*51e0*/  IMAD.MOV.U32 R78, RZ, RZ, 0x8 ;  /* 0x00000008ff4e7424 */ /* 0x000fe200078e00ff */
[----:B------:R-:W-:Y:S01]  /*51f0*/  LOP3.LUT R72, R7, 0x1c, R72, 0xf8, !PT ;  /* 0x0000001c07487812 */ /* 0x000fe200078ef848 */
[----:B------:R-:W-:Y:S01]  /*5200*/  IMAD.MOV.U32 R77, RZ, RZ, 0x10 ;  /* 0x00000010ff4d7424 */ /* 0x000fe200078e00ff */
[----:B------:R-:W2:Y:S01]  /*5210*/  LDC R28, c[0x0][0xb0c] ;  /* 0x0002c300ff1c7b82 */ /* 0x000ea20000000800 */
[----:B------:R-:W-:Y:S01]  /*5220*/  SHF.R.U32.HI R7, RZ, 0x2, R79 ;  /* 0x00000002ff077819 */ /* 0x000fe2000001164f */
[----:B------:R-:W-:Y:S01]  /*5230*/  IMAD.MOV.U32 R30, RZ, RZ, RZ ;  /* 0x000000ffff1e7224 */ /* 0x000fe200078e00ff */
[----:B------:R-:W-:Y:S01]  /*5240*/  LOP3.LUT R32, R32, 0x600000, RZ, 0xc0, !PT ;  /* 0x0060000020207812 */ /* 0x000fe200078ec0ff */
[----:B------:R-:W-:Y:S01]  /*5250*/  IMAD.MOV.U32 R76, RZ, RZ, RZ ;  /* 0x000000ffff4c7224 */ /* 0x000fe200078e00ff */
[----:B------:R-:W-:Y:S01]  /*5260*/  LOP3.LUT R5, R0, 0x600, R5, 0xf8, !PT ;  /* 0x0000060000057812 */ /* 0x000fe200078ef805 */
[----:B------:R-:W-:Y:S01]  /*5270*/  IMAD.MOV.U32 R82, RZ, RZ, RZ ;  /* 0x000000ffff527224 */ /* 0x000fe200078e00ff */
[----:B------:R-:W-:Y:S01]  /*5280*/  LOP3.LUT R72, R72, 0x4, R7, 0x78, !PT ;  /* 0x0000000448487812 */ /* 0x000fe200078e7807 */
[----:B------:R-:W4:Y:S01]  /*5290*/  LDC R69, c[0x0][0xb20] ;  /* 0x0002c800ff457b82 */ /* 0x000f220000000800 */
[----:B------:R-:W3:Y:S01]  /*52a0*/  LDS R3, [UR36+0x120] ;  /* 0x00012024ff037984 */ /* 0x000ee20008000800 */
[----:B------:R-:W-:Y:S01]  /*52b0*/  LOP3.LUT R79, R79, 0x60, RZ, 0xc0, !PT ;  /* 0x000000604f4f7812 */ /* 0x000fe200078ec0ff */
[----:B------:R-:W-:Y:S01]  /*52c0*/  IMAD.MOV.U32 R75, RZ, RZ, RZ ;  /* 0x000000ffff4b7224 */ /* 0x000fe200078e00ff */
[----:B------:R-:W-:Y:S01]  /*52d0*/  LOP3.LUT R72, R5, R72, RZ, 0xfc, !PT ;  /* 0x0000004805487212 */ /* 0x000fe200078efcff */
[----:B------:R-:W1:Y:S01]  /*52e0*/  LDCU.64 UR54, c[0x0][0x348] ;  /* 0x00006900ff3677ac */ /* 0x000e620008000a00 */
[----:B------:R-:W-:-:S02]  /*52f0*/  SEL R78, R78, 0xfffffff8, !P1 ;  /* 0xfffffff84e4e7807 */ /* 0x000fc40004800000 */
[----:B------:R-:W1:Y:S01]  /*5300*/  LDC R27, c[0x0][0xb30] ;  /* 0x0002cc00ff1b7b82 */ /* 0x000e620000000800 */
[----:B------:R-:W-:Y:S01]  /*5310*/  SEL R77, R77, 0xfffffff0, !P2 ;  /* 0xfffffff04d4d7807 */ /* 0x000fe20005000000 */
[----:B------:R-:W1:Y:S01]  /*5320*/  LDCU.64 UR48, c[0x0][0x888] ;  /* 0x00011100ff3077ac */ /* 0x000e620008000a00 */
[----:B------:R-:W1:Y:S05]  /*5330*/  LDCU.64 UR50, c[0x0][0x890] ;  /* 0x00011200ff3277ac */ /* 0x000e6a0008000a00 */
[----:B------:R-:W1:Y:S01]  /*5340*/  LDC.64 R64, c[0x0][0xb10] ;  /* 0x0002c400ff407b82 */ /* 0x000e620000000a00 */
[----:B------:R-:W-:Y:S01]  /*5350*/  UMOV UR42, 0x1 ;  /* 0x00000001002a7882 */ /* 0x000fe20000000000 */
[----:B------:R-:W-:Y:S01]  /*5360*/  UMOV UR37, URZ ;  /* 0x000000ff00257c82 */ /* 0x000fe20008000000 */
[----:B------:R-:W-:Y:S01]  /*5370*/  UIADD3 UR52, UPT, UPT, UR36, 0x400, URZ ;  /* 0x0000040024347890 */ /* 0x000fe2000fffe0ff */
[----:B------:R-:W-:Y:S01]  /*5380*/  UMOV UR41, URZ ;  /* 0x000000ff00297c82 */ /* 0x000fe20008000000 */
[----:B------:R-:W-:-:S03]  /*5390*/  UMOV UR40, URZ ;  /* 0x000000ff00287c82 */ /* 0x000fc60008000000 */
[----:B------:R-:W1:Y:S08]  /*53a0*/  LDC.64 R24, c[0x0][0xb18] ;  /* 0x0002c600ff187b82 */ /* 0x000e700000000a00 */
[----:B------:R-:W1:Y:S08]  /*53b0*/  LDC.64 R22, c[0x0][0xb28] ;  /* 0x0002ca00ff167b82 */ /* 0x000e700000000a00 */
[----:B------:R-:W1:Y:S01]  /*53c0*/  LDC.64 R62, c[0x0][0x8b0] ;  /* 0x00022c00ff3e7b82 */ /* 0x000e620000000a00 */
[----:B---3--:R-:W-:-:S07]  /*53d0*/  IMAD.IADD R32, R3, 0x1, R32 ;  /* 0x0000000103207824 */ /* 0x008fce00078e0220 */
[----:B------:R-:W3:Y:S08]  /*53e0*/  LDC.64 R60, c[0x0][0x8a8] ;  /* 0x00022a00ff3c7b82 */ /* 0x000ef00000000a00 */
[----:B--2-4-:R-:W1:Y:S02]  /*53f0*/  LDC R70, c[0x0][0x374] ;  /* 0x0000dd00ff467b82 */ /* 0x014e640000000800 */
.L_x_113:
[C---:B------:R-:W-:Y:S02]  /*5400*/  LEA R0, R82.reuse, UR36, 0x3 ;  /* 0x0000002452007c11 */ /* 0x040fe4000f8e18ff */
[----:B------:R-:W-:Y:S02]  /*5410*/  SHF.L.U32 R3, R75, 0x1f, RZ ;  /* 0x0000001f4b037819 */ /* 0x000fe400000006ff */
[----:B-1----:R-:W-:Y:S02]  /*5420*/  LEA R16, R82, UR36, 0x4 ;  /* 0x0000002452107c11 */ /* 0x002fe4000f8e20ff */
[----:B------:R-:W2:Y:S02]  /*5430*/  SYNCS.PHASECHK.TRANS64.TRYWAIT P0, [R0+URZ+0x70], R3 ;  /* 0x00007003000075a7 */ /* 0x000ea400080011ff */
[----:B--2---:R-:W-:Y:S05]  /*5440*/  @!P0 BRA `(.L_x_83) ;  /* 0x0000002c00308947 */ /* 0x004fea0003800000 */
.L_x_153:
[----:B------:R-:W4:Y:S01]  /*5450*/  LDC.64 R12, c[0x0][0xb10] ;  /* 0x0002c400ff0c7b82 */ /* 0x000f220000000a00 */
[----:B------:R-:W3:Y:S01]  /*5460*/  LDS.128 R16, [R16+0x100] ;  /* 0x0001000010107984 */ /* 0x000ee20000000c00 */
[----:B-1----:R-:W-:Y:S01]  /*5470*/  ISETP.NE.AND P1, PT, R27, 0x1, PT ;  /* 0x000000011b00780c */ /* 0x002fe20003f25270 */
[----:B--2---:R-:W-:Y:S01]  /*5480*/  VIADD R0, R0, 0x80 ;  /* 0x0000008000007836 */ /* 0x004fe20000000000 */
[----:B------:R-:W-:Y:S04]  /*5490*/  ISETP.GE.AND P0, PT, R26, 0x1, PT ;  /* 0x000000011a00780c */ /* 0x000fe80003f06270 */
[----:B------:R-:W1:Y:S01]  /*54a0*/  LDC.64 R10, c[0x0][0xb18] ;  /* 0x0002c600ff0a7b82 */ /* 0x000e620000000a00 */
[----:B------:R-:W-:Y:S01]  /*54b0*/  PRMT R0, RZ, 0x654, R0 ;  /* 0x00000654ff007816 */ /* 0x000fe20000000000 */
[----:B------:R-:W-:Y:S01]  /*54c0*/  @!PT LDS RZ, [RZ] ;  /* 0x00000000fffff984 */ /* 0x000fe20000000800 */
[----:B------:R-:W-:Y:S01]  /*54d0*/  @!PT LDS RZ, [RZ] ;  /* 0x00000000fffff984 */ /* 0x000fe20000000800 */
[----:B------:R-:W-:Y:S01]  /*54e0*/  @!PT LDS RZ, [RZ] ;  /* 0x00000000fffff984 */ /* 0x000fe20000000800 */
[----:B------:R-:W-:Y:S01]  /*54f0*/  @!PT LDS RZ, [RZ] ;  /* 0x00000000fffff984 */ /* 0x000fe20000000800 */
[----:B------:R2:W-:Y:S06]  /*5500*/  MEMBAR.ALL.CTA ;  /* 0x0000000000007992 */ /* 0x0005ec0000008000 */
[----:B--2---:R-:W2:Y:S01]  /*5510*/  FENCE.VIEW.ASYNC.S ;  /* 0x00000000000073c6 */ /* 0x004ea20000000000 */
[----:B------:R-:W1:Y:S08]  /*5520*/  @!P1 LDC R14, c[0x0][0xb20] ;  /* 0x0002c800ff0e9b82 */ /* 0x000e700000000800 */
[----:B------:R-:W1:Y:S01]  /*5530*/  @!P1 LDC R9, c[0x0][0xb0c] ;  /* 0x0002c300ff099b82 */ /* 0x000e620000000800 */
[----:B--2---:R2:W-:Y:S01]  /*5540*/  SYNCS.ARRIVE.TRANS64.RED.A1T0 RZ, [R0+URZ], RZ ;  /* 0x000000ff00ff79a7 */ /* 0x0045e200081004ff */
[----:B---3--:R-:W-:Y:S04]  /*5550*/  LOP3.LUT P4, RZ, R18, 0x1, RZ, 0xc0, !PT ;  /* 0x0000000112ff7812 */ /* 0x008fe8000788c0ff */
[----:B------:R-:W-:Y:S09]  /*5560*/  P2R R80, PR, RZ, 0x10 ;  /* 0x00000010ff507803 */ /* 0x000ff20000000000 */
[----:B------:R-:W-:Y:S02]  /*5570*/  @P4 MOV R31, R16 ;  /* 0x00000010001f4202 */ /* 0x000fe40000000f00 */
[----:B------:R-:W-:Y:S01]  /*5580*/  @P4 LOP3.LUT R29, R17, 0xffff, RZ, 0xc0, !PT ;  /* 0x0000ffff111d4812 */ /* 0x000fe200078ec0ff */
[----:B--2-4-:R-:W-:Y:S06]  /*5590*/  @!P0 BRA `(.L_x_84) ;  /* 0x0000000000a48947 */ /* 0x014fec0003800000 */
[----:B------:R-:W-:Y:S01]  /*55a0*/  IMAD.HI.U32 R36, R70, R25, RZ ;  /* 0x0000001946247227 */ /* 0x000fe200078e00ff */
[----:B------:R-:W-:Y:S02]  /*55b0*/  ISETP.NE.AND P0, PT, R24, 0x1, PT ;  /* 0x000000011800780c */ /* 0x000fe40003f05270 */
[----:B------:R-:W-:Y:S01]  /*55c0*/  ISETP.NE.AND P2, PT, R26, 0x1, PT ;  /* 0x000000011a00780c */ /* 0x000fe20003f45270 */
[-C--:B------:R-:W-:Y:S01]  /*55d0*/  IMAD.HI.U32 R34, R71, R64.reuse, RZ ;  /* 0x0000004047227227 */ /* 0x080fe200078e00ff */
[----:B------:R-:W-:Y:S02]  /*55e0*/  SHF.R.U32.HI R37, RZ, R69, R36 ;  /* 0x00000045ff257219 */ /* 0x000fe40000011624 */
[----:B------:R-:W-:Y:S01]  /*55f0*/  ISETP.NE.AND P3, PT, R28, 0x1, PT ;  /* 0x000000011c00780c */ /* 0x000fe20003f65270 */
[----:B------:R-:W-:Y:S01]  /*5600*/  IMAD.HI.U32 R40, R29, R25, RZ ;  /* 0x000000191d287227 */ /* 0x000fe200078e00ff */
[----:B------:R-:W-:Y:S02]  /*5610*/  SHF.R.U32.HI R34, RZ, R65, R34 ;  /* 0x00000041ff227219 */ /* 0x000fe40000011622 */
[----:B------:R-:W-:Y:S01]  /*5620*/  SEL R3, R70, R37, !P0 ;  /* 0x0000002546037207 */ /* 0x000fe20004000000 */
[----:B------:R-:W-:Y:S01]  /*5630*/  IMAD.HI.U32 R38, R31, R64, RZ ;  /* 0x000000401f267227 */ /* 0x000fe200078e00ff */
[----:B------:R-:W-:Y:S03]  /*5640*/  SEL R7, R71, R34, !P3 ;  /* 0x0000002247077207 */ /* 0x000fe60005800000 */
[-C--:B------:R-:W-:Y:S01]  /*5650*/  IMAD.HI.U32 R34, R3, R22.reuse, RZ ;  /* 0x0000001603227227 */ /* 0x080fe200078e00ff */
[----:B------:R-:W-:Y:S03]  /*5660*/  SHF.R.U32.HI R38, RZ, R65, R38 ;  /* 0x00000041ff267219 */ /* 0x000fe60000011626 */
[----:B------:R-:W-:Y:S01]  /*5670*/  IMAD.HI.U32 R36, R7, R22, RZ ;  /* 0x0000001607247227 */ /* 0x000fe200078e00ff */
[----:B------:R-:W-:Y:S02]  /*5680*/  @P2 SHF.R.U32.HI R3, RZ, R23, R34 ;  /* 0x00000017ff032219 */ /* 0x000fe40000011622 */
[----:B------:R-:W-:Y:S02]  /*5690*/  SHF.R.U32.HI R34, RZ, R69, R40 ;  /* 0x00000045ff227219 */ /* 0x000fe40000011628 */
[----:B------:R-:W-:Y:S01]  /*56a0*/  @P2 SHF.R.U32.HI R7, RZ, R23, R36 ;  /* 0x00000017ff072219 */ /* 0x000fe20000011624 */
[C---:B------:R-:W-:Y:S01]  /*56b0*/  IMAD R2, R26.reuse, R3, RZ ;  /* 0x000000031a027224 */ /* 0x040fe200078e02ff */
[----:B------:R-:W-:Y:S02]  /*56c0*/  SEL R5, R29, R34, !P0 ;  /* 0x000000221d057207 */ /* 0x000fe40004000000 */
[----:B------:R-:W-:Y:S01]  /*56d0*/  SEL R3, R31, R38, !P3 ;  /* 0x000000261f037207 */ /* 0x000fe20005800000 */
[----:B------:R-:W-:Y:S01]  /*56e0*/  IMAD R4, R26, R7, RZ ;  /* 0x000000071a047224 */ /* 0x000fe200078e02ff */
[C---:B------:R-:W-:Y:S01]  /*56f0*/  ISETP.GE.AND P0, PT, R5.reuse, R2, PT ;  /* 0x000000020500720c */ /* 0x040fe20003f06270 */
[----:B------:R-:W-:Y:S03]  /*5700*/  IMAD.HI.U32 R6, R5, R22, RZ ;  /* 0x0000001605067227 */ /* 0x000fe600078e00ff */
[----:B------:R-:W-:Y:S01]  /*5710*/  ISETP.GE.OR P0, PT, R3, R4, P0 ;  /* 0x000000040300720c */ /* 0x000fe20000706670 */
[----:B------:R-:W-:Y:S01]  /*5720*/  IMAD.MOV R4, RZ, RZ, -R3 ;  /* 0x000000ffff047224 */ /* 0x000fe200078e0a03 */
[-C--:B------:R-:W-:Y:S03]  /*5730*/  SHF.R.U32.HI R6, RZ, R23.reuse, R6 ;  /* 0x00000017ff067219 */ /* 0x080fe60000011606 */
[----:B------:R-:W-:Y:S01]  /*5740*/  IMAD R31, R28, R4, R31 ;  /* 0x000000041c1f7224 */ /* 0x000fe200078e021f */
[----:B------:R-:W-:Y:S05]  /*5750*/  SEL R15, R5, R6, !P2 ;  /* 0x00000006050f7207 */ /* 0x000fea0005000000 */
[----:B------:R-:W-:Y:S02]  /*5760*/  IMAD.MOV R6, RZ, RZ, -R15 ;  /* 0x000000ffff067224 */ /* 0x000fe400078e0a0f */
[C---:B------:R-:W-:Y:S04]  /*5770*/  @!P0 IMAD.HI.U32 R2, R3.reuse, R22, RZ ;  /* 0x0000001603028227 */ /* 0x040fe800078e00ff */
[----:B------:R-:W-:Y:S01]  /*5780*/  IMAD R6, R26, R6, R5 ;  /* 0x000000061a067224 */ /* 0x000fe200078e0205 */
[----:B------:R-:W-:Y:S04]  /*5790*/  @!P0 SHF.R.U32.HI R2, RZ, R23, R2 ;  /* 0x00000017ff028219 */ /* 0x000fe80000011602 */
[----:B------:R-:W-:Y:S02]  /*57a0*/  @!P0 SEL R0, R3, R2, !P2 ;  /* 0x0000000203008207 */ /* 0x000fe40005000000 */
[----:B------:R-:W-:Y:S02]  /*57b0*/  IADD3 R2, PT, PT, -R5, RZ, RZ ;  /* 0x000000ff05027210 */ /* 0x000fe40007ffe1ff */
[----:B------:R-:W-:Y:S01]  /*57c0*/  @!P0 IADD3 R8, PT, PT, R15, -R0, RZ ;  /* 0x800000000f088210 */ /* 0x000fe20007ffe0ff */
[----:B------:R-:W-:Y:S02]  /*57d0*/  @!P0 IMAD R0, R7, R6, R0 ;  /* 0x0000000607008224 */ /* 0x000fe400078e0200 */
[----:B------:R-:W-:Y:S02]  /*57e0*/  IMAD R29, R24, R2, R29 ;  /* 0x00000002181d7224 */ /* 0x000fe400078e021d */
[----:B------:R-:W-:Y:S02]  /*57f0*/  @!P0 IMAD R5, R8, R26, R3 ;  /* 0x0000001a08058224 */ /* 0x000fe400078e0203 */
[----:B------:R-:W-:Y:S04]  /*5800*/  @!P0 IMAD.MOV.U32 R3, RZ, RZ, R0 ;  /* 0x000000ffff038224 */ /* 0x000fe800078e0000 */
[----:B------:R-:W-:Y:S02]  /*5810*/  IMAD R31, R3, R28, R31 ;  /* 0x0000001c031f7224 */ /* 0x000fe400078e021f */
[----:B------:R-:W-:Y:S07]  /*5820*/  IMAD R29, R5, R24, R29 ;  /* 0x00000018051d7224 */ /* 0x000fee00078e021d */
.L_x_84:
[----:B-1----:R-:W-:Y:S01]  /*5830*/  @!P1 ISETP.NE.AND P0, PT, R10, 0x1, PT ;  /* 0x000000010a00980c */ /* 0x002fe20003f05270 */
[----:B------:R-:W-:Y:S01]  /*5840*/  @!P1 IMAD.HI.U32 R0, R31, R12, RZ ;  /* 0x0000000c1f009227 */ /* 0x000fe200078e00ff */
[----:B------:R-:W-:Y:S01]  /*5850*/  @!P1 ISETP.NE.AND P2, PT, R9, 0x1, PT ;  /* 0x000000010900980c */ /* 0x000fe20003f45270 */
[----:B------:R-:W-:Y:S01]  /*5860*/  ULOP3.LUT UP0, URZ, UR52, 0x3f0, URZ, 0xc0, !UPT ;  /* 0x000003f034ff7892 */ /* 0x000fe2000f80c0ff */
[----:B------:R-:W-:Y:S01]  /*5870*/  R2UR UR5, R21 ;  /* 0x00000000150572ca */ /* 0x000fe200000e0000 */
[----:B------:R-:W-:Y:S01]  /*5880*/  @!P1 IMAD.HI.U32 R3, R29, R11, RZ ;  /* 0x0000000b1d039227 */ /* 0x000fe200078e00ff */
[----:B------:R-:W-:Y:S02]  /*5890*/  @!P1 SHF.R.U32.HI R0, RZ, R13, R0 ;  /* 0x0000000dff009219 */ /* 0x000fe40000011600 */
[----:B------:R-:W-:Y:S01]  /*58a0*/  R2UR UR4, R20 ;  /* 0x00000000140472ca */ /* 0x000fe200000e0000 */
[----:B------:R-:W-:Y:S01]  /*58b0*/  VIADD R82, R82, 0x1 ;  /* 0x0000000152527836 */ /* 0x000fe20000000000 */
[----:B------:R-:W-:Y:S02]  /*58c0*/  @!P1 SHF.R.U32.HI R2, RZ, R14, R3 ;  /* 0x0000000eff029219 */ /* 0x000fe40000011603 */
[----:B------:R-:W-:Y:S02]  /*58d0*/  @!P1 SEL R3, R31, R0, !P2 ;  /* 0x000000001f039207 */ /* 0x000fe40005000000 */
[----:B------:R-:W-:Y:S02]  /*58e0*/  @!P1 SEL R2, R29, R2, !P0 ;  /* 0x000000021d029207 */ /* 0x000fe40004000000 */
[----:B------:R-:W-:Y:S01]  /*58f0*/  @P4 SHF.R.U32.HI R74, RZ, 0x10, R17 ;  /* 0x00000010ff4a4819 */ /* 0x000fe20000011611 */
[----:B------:R-:W-:Y:S02]  /*5900*/  USHF.L.U32 UR46, UR5, 0x6, URZ ;  /* 0x00000006052e7899 */ /* 0x000fe400080006ff */
[----:B------:R-:W-:Y:S02]  /*5910*/  @!P1 IMAD.IADD R0, R2, 0x1, -R3 ;  /* 0x0000000102009824 */ /* 0x000fe400078e0a03 */
[----:B------:R-:W-:Y:S01]  /*5920*/  @!P1 IMAD.IADD R2, R3, 0x1, -R2 ;  /* 0x0000000103029824 */ /* 0x000fe200078e0a02 */
[----:B------:R-:W-:Y:S01]  /*5930*/  USHF.L.U32 UR45, UR4, 0x6, URZ ;  /* 0x00000006042d7899 */ /* 0x000fe200080006ff */
[----:B------:R-:W-:Y:S02]  /*5940*/  @!P1 IMAD R31, R0, R9, R31 ;  /* 0x00000009001f9224 */ /* 0x000fe400078e021f */
[----:B------:R-:W-:Y:S01]  /*5950*/  @!P1 IMAD R29, R2, R10, R29 ;  /* 0x0000000a021d9224 */ /* 0x000fe200078e021d */
[----:B------:R-:W-:Y:S08]  /*5960*/  BRA.U !UP0, `(.L_x_85) ;  /* 0x00000001087c7547 */ /* 0x000ff0000b800000 */
[----:B------:R-:W1:Y:S01]  /*5970*/  LDCU.64 UR8, c[0x4][0x80] ;  /* 0x01001000ff0877ac */ /* 0x000e620008000a00 */
[----:B------:R-:W-:Y:S01]  /*5980*/  MOV R2, 0x0 ;  /* 0x0000000000027802 */ /* 0x000fe20000000f00 */
[----:B------:R-:W-:Y:S02]  /*5990*/  HFMA2 R12, -RZ, RZ, 0, 5.9604644775390625e-08 ;  /* 0x00000001ff0c7431 */ /* 0x000fe400000001ff */
[----:B------:R-:W-:Y:S01]  /*59a0*/  IMAD.MOV.U32 R8, RZ, RZ, 0x70 ;  /* 0x00000070ff087424 */ /* 0x000fe200078e00ff */
[----:B------:R2:W3:Y:S01]  /*59b0*/  LDC.64 R14, c[0x4][R2] ;  /* 0x01000000020e7b82 */ /* 0x0004e20000000a00 */
[----:B------:R-:W4:Y:S01]  /*59c0*/  LDCU.64 UR6, c[0x4][0x88] ;  /* 0x01001100ff0677ac */ /* 0x000f220008000a00 */
[----:B------:R-:W-:Y:S01]  /*59d0*/  IMAD.MOV.U32 R13, RZ, RZ, RZ ;  /* 0x000000ffff0d7224 */ /* 0x000fe200078e00ff */
[----:B------:R-:W2:Y:S01]  /*59e0*/  LDCU.64 UR4, c[0x4][0x8] ;  /* 0x01000100ff0477ac */ /* 0x000ea20008000a00 */
[----:B-1----:R-:W-:Y:S01]  /*59f0*/  MOV R5, UR9 ;  /* 0x0000000900057c02 */ /* 0x002fe20008000f00 */
[----:B------:R-:W-:Y:S01]  /*5a00*/  IMAD.U32 R4, RZ, RZ, UR8 ;  /* 0x00000008ff047e24 */ /* 0x000fe2000f8e00ff */
[----:B----4-:R-:W-:Y:S01]  /*5a10*/  MOV R7, UR7 ;  /* 0x0000000700077c02 */ /* 0x010fe20008000f00 */
[----:B------:R-:W-:Y:S01]  /*5a20*/  IMAD.U32 R6, RZ, RZ, UR6 ;  /* 0x00000006ff067e24 */ /* 0x000fe2000f8e00ff */
[----:B--2---:R-:W-:Y:S01]  /*5a30*/  MOV R11, UR5 ;  /* 0x00000005000b7c02 */ /* 0x004fe20008000f00 */
[----:B------:R-:W-:Y:S02]  /*5a40*/  IMAD.U32 R10, RZ, RZ, UR4 ;  /* 0x00000004ff0a7e24 */ /* 0x000fe4000f8e00ff */
[----:B------:R-:W-:Y:S07]  /*5a50*/  LEPC R20, `(.L_x_86) ;  /* 0x000000001014794e */ /* 0x000fee0000000000 */
[----:B---3-5:R-:W-:Y:S05]  /*5a60*/  CALL.ABS.NOINC R14 ;  /* 0x000000000e007343 */ /* 0x028fea0003c00000 */
.L_x_86:
[----:B------:R-:W1:Y:S01]  /*5a70*/  LDCU.64 UR8, c[0x4][0x80] ;  /* 0x01001000ff0877ac */ /* 0x000e620008000a00 */
[----:B------:R-:W2:Y:S01]  /*5a80*/  LDC.64 R2, c[0x4][R2] ;  /* 0x0100000002027b82 */ /* 0x000ea20000000a00 */
[----:B------:R-:W-:Y:S02]  /*5a90*/  HFMA2 R12, -RZ, RZ, 0, 5.9604644775390625e-08 ;  /* 0x00000001ff0c7431 */ /* 0x000fe400000001ff */
[----:B------:R-:W-:Y:S02]  /*5aa0*/  IMAD.MOV.U32 R8, RZ, RZ, 0x70 ;  /* 0x00000070ff087424 */ /* 0x000fe400078e00ff */
[----:B------:R-:W-:Y:S01]  /*5ab0*/  IMAD.MOV.U32 R13, RZ, RZ, RZ ;  /* 0x000000ffff0d7224 */ /* 0x000fe200078e00ff */
[----:B------:R-:W3:Y:S01]  /*5ac0*/  LDCU.64 UR6, c[0x4][0x88] ;  /* 0x01001100ff0677ac */ /* 0x000ee20008000a00 */
[----:B------:R-:W4:Y:S01]  /*5ad0*/  LDCU.64 UR4, c[0x4][0x8] ;  /* 0x01000100ff0477ac */ /* 0x000f220008000a00 */
[----:B-1----:R-:W-:Y:S02]  /*5ae0*/  MOV R4, UR8 ;  /* 0x0000000800047c02 */ /* 0x002fe40008000f00 */
[----:B------:R-:W-:Y:S02]  /*5af0*/  MOV R5, UR9 ;  /* 0x0000000900057c02 */ /* 0x000fe40008000f00 */
[----:B---3--:R-:W-:Y:S01]  /*5b00*/  MOV R7, UR7 ;  /* 0x0000000700077c02 */ /* 0x008fe20008000f00 */
[----:B------:R-:W-:Y:S01]  /*5b10*/  IMAD.U32 R6, RZ, RZ, UR6 ;  /* 0x00000006ff067e24 */ /* 0x000fe2000f8e00ff */
[----:B----4-:R-:W-:Y:S01]  /*5b20*/  MOV R11, UR5 ;  /* 0x00000005000b7c02 */ /* 0x010fe20008000f00 */
[----:B------:R-:W-:Y:S02]  /*5b30*/  IMAD.U32 R10, RZ, RZ, UR4 ;  /* 0x00000004ff0a7e24 */ /* 0x000fe4000f8e00ff */
[----:B------:R-:W-:Y:S07]  /*5b40*/  LEPC R20, `(.L_x_85) ;  /* 0x000000001014794e */ /* 0x000fee0000000000 */
[----:B--2---:R-:W-:Y:S05]  /*5b50*/  CALL.ABS.NOINC R2 ;  /* 0x0000000002007343 */ /* 0x004fea0003c00000 */
.L_x_85:
[----:B------:R-:W-:Y:S01]  /*5b60*/  ISETP.NE.U32.AND P4, PT, R62, RZ, PT ;  /* 0x000000ff3e00720c */ /* 0x000fe20003f85070 */
[----:B------:R-:W-:Y:S01]  /*5b70*/  UISETP.NE.AND UP2, UPT, UR43, URZ, UPT ;  /* 0x000000ff2b00728c */ /* 0x000fe2000bf45270 */
[----:B------:R-:W-:Y:S01]  /*5b80*/  ISETP.NE.U32.AND P2, PT, RZ, UR48, PT ;  /* 0x00000030ff007c0c */ /* 0x000fe2000bf45070 */
[----:B------:R-:W-:Y:S01]  /*5b90*/  UISETP.NE.U32.AND UP1, UPT, UR50, URZ, UPT ;  /* 0x000000ff3200728c */ /* 0x000fe2000bf25070 */
[----:B------:R-:W-:Y:S01]  /*5ba0*/  ISETP.NE.AND.EX P4, PT, R63, RZ, PT, P4 ;  /* 0x000000ff3f00720c */ /* 0x000fe20003f85340 */
[----:B------:R-:W-:Y:S01]  /*5bb0*/  UPLOP3.LUT UP0, UPT, UPT, UPT, UPT, 0x40, 0x4 ;  /* 0x000000000004789c */ /* 0x000fe20003f0e870 */
[----:B------:R-:W-:Y:S01]  /*5bc0*/  ISETP.NE.AND.EX P2, PT, RZ, UR49, PT, P2 ;  /* 0x00000031ff007c0c */ /* 0x000fe2000bf45320 */
[----:B------:R-:W-:Y:S01]  /*5bd0*/  UISETP.NE.AND.EX UP1, UPT, UR51, URZ, UPT, UP1 ;  /* 0x000000ff3300728c */ /* 0x000fe2000bf25310 */
[----:B------:R-:W-:Y:S04]  /*5be0*/  PLOP3.LUT P1, PT, PT, PT, UP2, 0x80, 0x8 ;  /* 0x000000000008781c */ /* 0x000fe80003f2f028 */
[----:B------:R-:W-:Y:S06]  /*5bf0*/  @UP2 UPLOP3.LUT UP0, UPT, UPT, UPT, UP1, 0x80, 0x8 ;  /* 0x000000000008289c */ /* 0x000fec0003f0f010 */
[----:B------:R-:W-:Y:S01]  /*5c00*/  PLOP3.LUT P0, PT, PT, PT, UP0, 0x80, 0x8 ;  /* 0x000000000008781c */ /* 0x000fe20003f0f008 */
[----:B------:R-:W-:Y:S01]  /*5c10*/  @!UPT UIADD3 URZ, UPT, UPT, URZ, URZ, URZ ;  /* 0x000000fffffff290 */ /* 0x000fe2000fffe0ff */
[----:B------:R-:W-:Y:S11]  /*5c20*/  BRA.U !UP1, `(.L_x_87) ;  /* 0x0000000109387547 */ /* 0x000ff6000b800000 */
[----:B------:R-:W-:Y:S01]  /*5c30*/  UISETP.NE.U32.AND UP0, UPT, UR48, URZ, UPT ;  /* 0x000000ff3000728c */ /* 0x000fe2000bf05070 */
[----:B------:R-:W-:Y:S02]  /*5c40*/  HFMA2 R0, -RZ, RZ, 0, 5.9604644775390625e-08 ;  /* 0x00000001ff007431 */ /* 0x000fe400000001ff */
[----:B------:R-:W-:Y:S01]  /*5c50*/  IMAD.MOV.U32 R67, RZ, RZ, 0x1 ;  /* 0x00000001ff437424 */ /* 0x000fe200078e00ff */
[----:B------:R-:W-:Y:S06]  /*5c60*/  UISETP.NE.AND.EX UP0, UPT, UR49, URZ, UPT, UP0 ;  /* 0x000000ff3100728c */ /* 0x000fec000bf05300 */
[----:B------:R-:W-:Y:S05]  /*5c70*/  PLOP3.LUT P3, PT, PT, PT, UP0, 0x80, 0x8 ;  /* 0x000000000008781c */ /* 0x000fea0003f6f008 */
[----:B------:R-:W1:Y:S01]  /*5c80*/  @UP0 LDCU.64 UR4, c[0x0][0x888] ;  /* 0x00011100ff0407ac */ /* 0x000e620008000a00 */
[----:B------:R-:W-:Y:S07]  /*5c90*/  @UP0 UIMAD UR6, UR60, UR50, URZ ;  /* 0x000000323c0602a4 */ /* 0x000fee000f8e02ff */
[----:B------:R-:W-:Y:S01]  /*5ca0*/  @!P3 PRMT R67, R0, 0x7610, R67 ;  /* 0x000076100043b816 */ /* 0x000fe20000000043 */
[----:B-1----:R-:W-:Y:S06]  /*5cb0*/  @UP0 UIMAD.WIDE UR4, UR6, 0x4, UR4 ;  /* 0x00000004060408a5 */ /* 0x002fec000f8e0204 */
[----:B------:R-:W-:Y:S01]  /*5cc0*/  IMAD.U32 R2, RZ, RZ, UR4 ;  /* 0x00000004ff027e24 */ /* 0x000fe2000f8e00ff */
[----:B------:R-:W-:Y:S04]  /*5cd0*/  MOV R3, UR5 ;  /* 0x0000000500037c02 */ /* 0x000fe80008000f00 */
[----:B------:R-:W1:Y:S01]  /*5ce0*/  @!UP0 LDCU UR4, c[0x0][0x880] ;  /* 0x00011000ff0487ac */ /* 0x000e620008000800 */
[----:B-----5:R2:W5:Y:S02]  /*5cf0*/  @P3 LDG.E R35, desc[UR56][R2.64] ;  /* 0x0000003802233981 */ /* 0x020564000c1e1900 */
[----:B-12---:R-:W-:Y:S02]  /*5d00*/  @!P3 IMAD.U32 R35, RZ, RZ, UR4 ;  /* 0x00000004ff23be24 */ /* 0x006fe4000f8e00ff */
.L_x_87:
[----:B------:R-:W-:Y:S05]  /*5d10*/  @!P4 BRA `(.L_x_88) ;  /* 0x000000000020c947 */ /* 0x000fea0003800000 */
[----:B------:R-:W-:Y:S04]  /*5d20*/  ISETP.NE.U32.AND P3, PT, R60, RZ, PT ;  /* 0x000000ff3c00720c */ /* 0x000fe80003f65070 */
[----:B------:R-:W-:Y:S11]  /*5d30*/  ISETP.NE.AND.EX P3, PT, R61, RZ, PT, P3 ;  /* 0x000000ff3d00720c */ /* 0x000ff60003f65330 */
[----:B------:R-:W-:Y:S02]  /*5d40*/  @!UPT UIADD3 URZ, UPT, UPT, URZ, URZ, URZ ;  /* 0x000000fffffff290 */ /* 0x000fe4000fffe0ff */
[----:B------:R-:W1:Y:S01]  /*5d50*/  @P3 LDC.64 R2, c[0x0][0x8a8] ;  /* 0x00022a00ff023b82 */ /* 0x000e620000000a00 */
[----:B------:R-:W-:Y:S04]  /*5d60*/  @P3 IMAD R0, R62, UR60, RZ ;  /* 0x0000003c3e003c24 */ /* 0x000fe8000f8e02ff */
[----:B-1----:R-:W-:Y:S05]  /*5d70*/  @P3 IMAD.WIDE R2, R0, 0x4, R2 ;  /* 0x0000000400023825 */ /* 0x002fea00078e0202 */
[----:B-----5:R1:W5:Y:S02]  /*5d80*/  @P3 LDG.E R33, desc[UR56][R2.64] ;  /* 0x0000003802213981 */ /* 0x020364000c1e1900 */
[----:B-1----:R-:W2:Y:S02]  /*5d90*/  @!P3 LDC R33, c[0x0][0x8a0] ;  /* 0x00022800ff21bb82 */ /* 0x002ea40000000800 */
.L_x_88:
[----:B-----5:R-:W-:Y:S01]  /*5da0*/  FSETP.NEU.AND P3, PT, R35, RZ, PT ;  /* 0x000000ff2300720b */ /* 0x020fe20003f6d000 */
[----:B------:R-:W-:Y:S01]  /*5db0*/  ULOP3.LUT UR4, UR42, 0x1, URZ, 0x3c, !UPT ;  /* 0x000000012a047892 */ /* 0x000fe2000f8e3cff */
[----:B------:R-:W-:Y:S01]  /*5dc0*/  SEL R9, RZ, 0xffffffff, P2 ;  /* 0xffffffffff097807 */ /* 0x000fe20001000000 */
[----:B------:R-:W-:Y:S01]  /*5dd0*/  BSSY B1, `(.L_x_89) ;  /* 0x000004d000017945 */ /* 0x000fe20003800000 */
[----:B------:R-:W-:Y:S01]  /*5de0*/  @P1 LOP3.LUT P2, RZ, R67, 0xff, RZ, 0xc0, !PT ;  /* 0x000000ff43ff1812 */ /* 0x000fe2000784c0ff */
[----:B------:R-:W-:Y:S01]  /*5df0*/  IMAD.MOV.U32 R87, RZ, RZ, 0x1 ;  /* 0x00000001ff577424 */ /* 0x000fe200078e00ff */
[----:B------:R-:W-:Y:S01]  /*5e00*/  @P1 SEL R2, RZ, 0xffffffff, P3 ;  /* 0xffffffffff021807 */ /* 0x000fe20001800000 */
[----:B------:R-:W-:Y:S01]  /*5e10*/  IMAD.U32 R42, RZ, RZ, UR4 ;  /* 0x00000004ff2a7e24 */ /* 0x000fe2000f8e00ff */
[----:B------:R-:W-:Y:S01]  /*5e20*/  LEA R84, R30, UR36, 0x3 ;  /* 0x000000241e547c11 */ /* 0x000fe2000f8e18ff */
[----:B------:R-:W-:Y:S01]  /*5e30*/  IMAD.U32 R43, RZ, RZ, UR37 ;  /* 0x00000025ff2b7e24 */ /* 0x000fe2000f8e00ff */
[----:B------:R-:W-:Y:S02]  /*5e40*/  @P0 SEL R2, R9, R2, !P2 ;  /* 0x0000000209020207 */ /* 0x000fe40005000000 */
[----:B------:R-:W-:Y:S02]  /*5e50*/  CS2R R46, SRZ ;  /* 0x00000000002e7805 */ /* 0x000fe4000001ff00 */
[----:B------:R-:W-:Y:S02]  /*5e60*/  SHF.L.U32 R7, R76, 0x1f, RZ ;  /* 0x0000001f4c077819 */ /* 0x000fe400000006ff */
[----:B------:R-:W-:Y:S02]  /*5e70*/  CS2R R44, SRZ ;  /* 0x00000000002c7805 */ /* 0x000fe4000001ff00 */
[----:B------:R-:W-:Y:S02]  /*5e80*/  @P1 LOP3.LUT R2, R2, 0x1, RZ, 0xc0, !PT ;  /* 0x0000000102021812 */ /* 0x000fe400078ec0ff */
[----:B------:R-:W-:Y:S02]  /*5e90*/  CS2R R50, SRZ ;  /* 0x0000000000327805 */ /* 0x000fe4000001ff00 */
[----:B------:R-:W-:Y:S02]  /*5ea0*/  PLOP3.LUT P2, PT, PT, PT, UP1, 0x80, 0x8 ;  /* 0x000000000008781c */ /* 0x000fe40003f4f018 */
[----:B------:R-:W-:Y:S02]  /*5eb0*/  CS2R R48, SRZ ;  /* 0x0000000000307805 */ /* 0x000fe4000001ff00 */
[----:B------:R-:W-:Y:S01]  /*5ec0*/  ISETP.NE.U32.OR P5, PT, R2, 0x1, !P1 ;  /* 0x000000010200780c */ /* 0x000fe20004fa5470 */
[----:B------:R-:W-:Y:S01]  /*5ed0*/  IMAD.U32 R2, RZ, RZ, UR37 ;  /* 0x00000025ff027e24 */ /* 0x000fe2000f8e00ff */
[----:B------:R-:W-:Y:S02]  /*5ee0*/  LEA.HI R5, R30, R30, RZ, 0x1 ;  /* 0x0000001e1e057211 */ /* 0x000fe400078f08ff */
[----:B------:R-:W-:Y:S02]  /*5ef0*/  CS2R R54, SRZ ;  /* 0x0000000000367805 */ /* 0x000fe4000001ff00 */
[----:B------:R-:W-:Y:S02]  /*5f00*/  LOP3.LUT P4, R81, R67, 0xff, RZ, 0xc0, !PT ;  /* 0x000000ff43517812 */ /* 0x000fe4000788c0ff */
[----:B------:R-:W-:Y:S02]  /*5f10*/  CS2R R52, SRZ ;  /* 0x0000000000347805 */ /* 0x000fe4000001ff00 */
[----:B------:R-:W-:Y:S01]  /*5f20*/  LEA R0, R2, UR36, 0x3 ;  /* 0x0000002402007c11 */ /* 0x000fe2000f8e18ff */
[C---:B------:R-:W-:Y:S01]  /*5f30*/  IMAD.SHL.U32 R3, R5.reuse, 0x20, RZ ;  /* 0x0000002005037824 */ /* 0x040fe200078e00ff */
[----:B------:R-:W-:Y:S02]  /*5f40*/  SEL R2, RZ, 0xffffffff, P3 ;  /* 0xffffffffff027807 */ /* 0x000fe40001800000 */
[----:B------:R-:W-:Y:S02]  /*5f50*/  CS2R R58, SRZ ;  /* 0x00000000003a7805 */ /* 0x000fe4000001ff00 */
[----:B------:R-:W-:Y:S02]  /*5f60*/  LOP3.LUT R5, R5, 0xffe, RZ, 0xc0, !PT ;  /* 0x00000ffe05057812 */ /* 0x000fe400078ec0ff */
[----:B------:R-:W-:Y:S02]  /*5f70*/  CS2R R56, SRZ ;  /* 0x0000000000387805 */ /* 0x000fe4000001ff00 */
[----:B------:R-:W-:Y:S02]  /*5f80*/  @P2 SEL R2, R9, R2, !P4 ;  /* 0x0000000209022207 */ /* 0x000fe40006000000 */
[----:B------:R-:W-:Y:S01]  /*5f90*/  @P5 SHF.L.U32 R11, R42, 0x1f, RZ ;  /* 0x0000001f2a0b5819 */ /* 0x000fe200000006ff */
[----:B------:R-:W-:Y:S01]  /*5fa0*/  IMAD.IADD R34, R30, 0x1, -R5 ;  /* 0x000000011e227824 */ /* 0x000fe200078e0a05 */
[----:B------:R-:W-:Y:S02]  /*5fb0*/  LOP3.LUT R3, R3, 0xffffffc0, RZ, 0xc0, !PT ;  /* 0xffffffc003037812 */ /* 0x000fe400078ec0ff */
[----:B------:R-:W1:Y:S01]  /*5fc0*/  @P5 SYNCS.PHASECHK.TRANS64.TRYWAIT P1, [R0+URZ+0x30], R11 ;  /* 0x0000300b000055a7 */ /* 0x000e6200080211ff */
[----:B------:R-:W-:Y:S02]  /*5fd0*/  LOP3.LUT R2, R2, 0x1, RZ, 0xc0, !PT ;  /* 0x0000000102027812 */ /* 0x000fe400078ec0ff */
[----:B------:R-:W-:Y:S01]  /*5fe0*/  IMAD.IADD R3, R32, 0x1, R3 ;  /* 0x0000000120037824 */ /* 0x000fe200078e0203 */
[----:B------:R-:W-:Y:S02]  /*5ff0*/  P2R R83, PR, RZ, 0x20 ;  /* 0x00000020ff537803 */ /* 0x000fe40000000000 */
[----:B------:R-:W-:Y:S01]  /*6000*/  ISETP.NE.U32.AND P2, PT, R2, 0x1, PT ;  /* 0x000000010200780c */ /* 0x000fe20003f45070 */
[----:B------:R-:W-:Y:S03]  /*6010*/  IMAD R34, R34, 0x100000, R3 ;  /* 0x0010000022227824 */ /* 0x000fe600078e0203 */
[----:B------:R-:W-:Y:S01]  /*6020*/  P2R R88, PR, RZ, 0x4 ;  /* 0x00000004ff587803 */ /* 0x000fe20000000000 */
[----:B------:R3:W4:Y:S01]  /*6030*/  SYNCS.PHASECHK.TRANS64.TRYWAIT P0, [R84+URZ+0x90], R7 ;  /* 0x00009007540075a7 */ /* 0x00072200080011ff */
[----:B-1----:R-:W-:Y:S01]  /*6040*/  @P5 SEL R87, RZ, 0x1, !P1 ;  /* 0x00000001ff575807 */ /* 0x002fe20004800000 */
[----:B---3--:R-:W-:Y:S06]  /*6050*/  @!P5 BRA `(.L_x_90) ;  /* 0x000000000090d947 */ /* 0x008fec0003800000 */
[----:B------:R-:W-:Y:S01]  /*6060*/  HFMA2 R55, -RZ, RZ, 0, 0 ;  /* 0x00000000ff377431 */ /* 0x000fe200000001ff */
[----:B------:R-:W-:Y:S01]  /*6070*/  ISETP.NE.AND P1, PT, R87, RZ, PT ;  /* 0x000000ff5700720c */ /* 0x000fe20003f25270 */
[----:B------:R-:W-:Y:S01]  /*6080*/  IMAD.U32 R3, RZ, RZ, UR37 ;  /* 0x00000025ff037e24 */ /* 0x000fe2000f8e00ff */
[----:B------:R-:W-:Y:S11]  /*6090*/  BSSY B0, `(.L_x_91) ;  /* 0x0000005000007945 */ /* 0x000ff60003800000 */
[----:B------:R-:W-:Y:S05]  /*60a0*/  @P1 BRA `(.L_x_92) ;  /* 0x00000000000c1947 */ /* 0x000fea0003800000 */
[----:B------:R-:W-:Y:S04]  /*60b0*/  SHF.L.U32 R5, R42, 0x1f, RZ ;  /* 0x0000001f2a057819 */ /* 0x000fe800000006ff */
[----:B------:R-:W1:Y:S02]  /*60c0*/  SYNCS.PHASECHK.TRANS64.TRYWAIT P1, [R0+URZ+0x30], R5 ;  /* 0x00003005000075a7 */ /* 0x000e6400080211ff */
[----:B-1----:R-:W-:Y:S05]  /*60d0*/  @!P1 BRA `(.L_x_93) ;  /* 0x0000002000209947 */ /* 0x002fea0003800000 */
.L_x_92:
[----:B------:R-:W-:Y:S05]  /*60e0*/  BSYNC B0 ;  /* 0x0000000000007941 */ /* 0x000fea0003800000 */
.L_x_91:
[----:B------:R-:W-:Y:S01]  /*60f0*/  ISETP.NE.AND P1, PT, R88, RZ, PT ;  /* 0x000000ff5800720c */ /* 0x000fe20003f25270 */
[----:B------:R-:W-:Y:S01]  /*6100*/  IMAD.MOV.U32 R54, RZ, RZ, RZ ;  /* 0x000000ffff367224 */ /* 0x000fe200078e00ff */
[----:B------:R-:W-:Y:S02]  /*6110*/  CS2R R52, SRZ ;  /* 0x0000000000347805 */ /* 0x000fe4000001ff00 */
[----:B------:R-:W-:Y:S02]  /*6120*/  CS2R R58, SRZ ;  /* 0x00000000003a7805 */ /* 0x000fe4000001ff00 */
[----:B------:R-:W-:Y:S02]  /*6130*/  CS2R R56, SRZ ;  /* 0x0000000000387805 */ /* 0x000fe4000001ff00 */
[----:B------:R-:W-:Y:S02]  /*6140*/  CS2R R50, SRZ ;  /* 0x0000000000327805 */ /* 0x000fe4000001ff00 */
[----:B------:R-:W-:Y:S02]  /*6150*/  CS2R R48, SRZ ;  /* 0x0000000000307805 */ /* 0x000fe4000001ff00 */
[----:B------:R-:W-:Y:S02]  /*6160*/  CS2R R46, SRZ ;  /* 0x00000000002e7805 */ /* 0x000fe4000001ff00 */
[----:B------:R-:W-:Y:S01]  /*6170*/  CS2R R44, SRZ ;  /* 0x00000000002c7805 */ /* 0x000fe2000001ff00 */
[----:B------:R-:W-:Y:S01]  /*6180*/  @P1 IMAD R4, R3, 0x800, R72 ;  /* 0x0000080003041824 */ /* 0x000fe200078e0248 */
[----:B------:R-:W-:Y:S05]  /*6190*/  @P1 WARPSYNC.ALL ;  /* 0x0000000000001948 */ /* 0x000fea0003800000 */
[----:B------:R-:W-:Y:S01]  /*61a0*/  @P1 LEA R4, R4, UR36, 0x2 ;  /* 0x0000002404041c11 */ /* 0x000fe2000f8e10ff */
[----:B------:R-:W-:Y:S04]  /*61b0*/  UIADD3 UR4, UPT, UPT, UR37, 0x1, URZ ;  /* 0x0000000125047890 */ /* 0x000fe8000fffe0ff */
[----:B------:R3:W2:Y:S01]  /*61c0*/  @P1 LDSM.16.M88.4 R56, [R4+0x400] ;  /* 0x000400000438183b */ /* 0x0006a20000000200 */
[----:B-1----:R-:W-:Y:S01]  /*61d0*/  @P1 VIADD R0, R4, 0x400 ;  /* 0x0000040004001836 */ /* 0x002fe20000000000 */
[----:B------:R-:W-:Y:S01]  /*61e0*/  UISETP.NE.AND UP0, UPT, UR4, 0x3, UPT ;  /* 0x000000030400788c */ /* 0x000fe2000bf05270 */
[C---:B------:R-:W-:Y:S02]  /*61f0*/  @P1 IMAD R2, R78.reuse, 0x4, R4 ;  /* 0x000000044e021824 */ /* 0x040fe400078e0204 */
[C---:B------:R-:W-:Y:S01]  /*6200*/  @P1 IMAD R5, R77.reuse, 0x4, R0 ;  /* 0x000000044d051824 */ /* 0x040fe200078e0200 */
[----:B------:R-:W-:Y:S01]  /*6210*/  USEL UR5, URZ, 0x1, UP0 ;  /* 0x00000001ff057887 */ /* 0x000fe20008000000 */
[----:B------:R-:W-:Y:S01]  /*6220*/  @P1 IMAD R0, R77, 0x4, R4 ;  /* 0x000000044d001824 */ /* 0x000fe200078e0204 */
[----:B------:R3:W1:Y:S01]  /*6230*/  @P1 LDSM.16.M88.4 R52, [R2+0x400] ;  /* 0x000400000234183b */ /* 0x0006620000000200 */
[----:B------:R-:W-:Y:S01]  /*6240*/  @P1 IMAD R3, R78, 0x4, R5 ;  /* 0x000000044e031824 */ /* 0x000fe200078e0205 */
[----:B------:R-:W-:Y:S02]  /*6250*/  USEL UR4, UR4, URZ, UP0 ;  /* 0x000000ff04047287 */ /* 0x000fe40008000000 */
[----:B------:R3:W1:Y:S01]  /*6260*/  @P1 LDSM.16.M88.4 R48, [R0+0x400] ;  /* 0x000400000030183b */ /* 0x0006620000000200 */
[----:B------:R-:W-:Y:S03]  /*6270*/  LOP3.LUT R42, R42, UR5, RZ, 0x3c, !PT ;  /* 0x000000052a2a7c12 */ /* 0x000fe6000f8e3cff */
[----:B------:R3:W1:Y:S01]  /*6280*/  @P1 LDSM.16.M88.4 R44, [R3] ;  /* 0x00000000032c183b */ /* 0x0006620000000200 */
[----:B------:R-:W-:Y:S03]  /*6290*/  IMAD.U32 R43, RZ, RZ, UR4 ;  /* 0x00000004ff2b7e24 */ /* 0x000fe6000f8e00ff */
.L_x_90:
[----:B------:R-:W-:Y:S05]  /*62a0*/  BSYNC B1 ;  /* 0x0000000000017941 */ /* 0x000fea0003800000 */
.L_x_89:
[----:B---3--:R-:W-:Y:S04]  /*62b0*/  SHF.R.U32.HI R0, RZ, 0x15, R34 ;  /* 0x00000015ff007819 */ /* 0x008fe80000011622 */
[----:B------:R-:W-:Y:S01]  /*62c0*/  LOP3.LUT P1, RZ, R0, 0x3, R73, 0x48, !PT ;  /* 0x0000000300ff7812 */ /* 0x000fe20007824849 */
[----:B------:R-:W-:Y:S01]  /*62d0*/  @!UPT UIADD3 URZ, UPT, UPT, URZ, URZ, URZ ;  /* 0x000000fffffff290 */ /* 0x000fe2000fffe0ff */
[----:B----4-:R-:W-:Y:S11]  /*62e0*/  @P0 BRA `(.L_x_94) ;  /* 0x0000000000080947 */ /* 0x010ff60003800000 */
[----:B------:R-:W3:Y:S02]  /*62f0*/  SYNCS.PHASECHK.TRANS64.TRYWAIT P0, [R84+URZ+0x90], R7 ;  /* 0x00009007540075a7 */ /* 0x000ee400080011ff */
[----:B---3--:R-:W-:Y:S05]  /*6300*/  @!P0 BRA `(.L_x_95) ;  /* 0x0000001c00a88947 */ /* 0x008fea0003800000 */
.L_x_94:
[----:B------:R-:W-:Y:S05]  /*6310*/  @!P1 BRA `(.L_x_96) ;  /* 0x0000000000409947 */ /* 0x000fea0003800000 */
[----:B------:R-:W4:Y:S01]  /*6320*/  LDCU.64 UR8, c[0x4][0x70] ;  /* 0x01000e00ff0877ac */ /* 0x000f220008000a00 */
[----:B------:R-:W-:Y:S01]  /*6330*/  MOV R3, 0x0 ;  /* 0x0000000000037802 */ /* 0x000fe20000000f00 */
[----:B------:R-:W-:Y:S02]  /*6340*/  HFMA2 R12, -RZ, RZ, 0, 5.9604644775390625e-08 ;  /* 0x00000001ff0c7431 */ /* 0x000fe400000001ff */
[----:B------:R-:W-:Y:S02]  /*6350*/  IMAD.MOV.U32 R8, RZ, RZ, 0x192 ;  /* 0x00000192ff087424 */ /* 0x000fe400078e00ff */
[----:B------:R-:W-:Y:S01]  /*6360*/  IMAD.MOV.U32 R13, RZ, RZ, RZ ;  /* 0x000000ffff0d7224 */ /* 0x000fe200078e00ff */
[----:B------:R-:W3:Y:S01]  /*6370*/  LDCU.64 UR6, c[0x4][0x78] ;  /* 0x01000f00ff0677ac */ /* 0x000ee20008000a00 */
[----:B------:R-:W1:Y:S01]  /*6380*/  LDC.64 R2, c[0x4][R3] ;  /* 0x0100000003027b82 */ /* 0x000e620000000a00 */
[----:B------:R-:W5:Y:S01]  /*6390*/  LDCU.64 UR4, c[0x4][0x10] ;  /* 0x01000200ff0477ac */ /* 0x000f620008000a00 */
[----:B----4-:R-:W-:Y:S01]  /*63a0*/  MOV R5, UR9 ;  /* 0x0000000900057c02 */ /* 0x010fe20008000f00 */
[----:B------:R-:W-:Y:S01]  /*63b0*/  IMAD.U32 R4, RZ, RZ, UR8 ;  /* 0x00000008ff047e24 */ /* 0x000fe2000f8e00ff */
[----:B---3--:R-:W-:Y:S01]  /*63c0*/  MOV R7, UR7 ;  /* 0x0000000700077c02 */ /* 0x008fe20008000f00 */
[----:B------:R-:W-:Y:S01]  /*63d0*/  IMAD.U32 R6, RZ, RZ, UR6 ;  /* 0x00000006ff067e24 */ /* 0x000fe2000f8e00ff */
[----:B-----5:R-:W-:Y:S01]  /*63e0*/  MOV R11, UR5 ;  /* 0x00000005000b7c02 */ /* 0x020fe20008000f00 */
[----:B------:R-:W-:Y:S02]  /*63f0*/  IMAD.U32 R10, RZ, RZ, UR4 ;  /* 0x00000004ff0a7e24 */ /* 0x000fe4000f8e00ff */
[----:B------:R-:W-:Y:S07]  /*6400*/  LEPC R20, `(.L_x_96) ;  /* 0x000000001014794e */ /* 0x000fee0000000000 */
[----:B-12---:R-:W-:Y:S05]  /*6410*/  CALL.ABS.NOINC R2 ;  /* 0x0000000002007343 */ /* 0x006fea0003c00000 */
.L_x_96:
[----:B--2---:R-:W-:Y:S01]  /*6420*/  LOP3.LUT R20, R56, 0xffffe000, RZ, 0xc0, !PT ;  /* 0xffffe00038147812 */ /* 0x004fe200078ec0ff */
[----:B------:R-:W-:Y:S05]  /*6430*/  WARPSYNC.ALL ;  /* 0x0000000000007948 */ /* 0x000fea0003800000 */
[----:B------:R-:W-:Y:S01]  /*6440*/  R2UR UR4, R34 ;  /* 0x00000000220472ca */ /* 0x000fe200000e0000 */
[----:B------:R-:W-:Y:S01]  /*6450*/  IMAD.SHL.U32 R86, R78, 0x4, RZ ;  /* 0x000000044e567824 */ /* 0x000fe200078e00ff */
[----:B------:R-:W-:Y:S01]  /*6460*/  LOP3.LUT R21, R57, 0xffffe000, RZ, 0xc0, !PT ;  /* 0xffffe00039157812 */ /* 0x000fe200078ec0ff */
[----:B------:R-:W-:Y:S01]  /*6470*/  IMAD.U32 R85, RZ, RZ, UR37 ;  /* 0x00000025ff557e24 */ /* 0x000fe2000f8e00ff */
[----:B------:R-:W-:Y:S01]  /*6480*/  LOP3.LUT R40, R58, 0xffffe000, RZ, 0xc0, !PT ;  /* 0xffffe0003a287812 */ /* 0x000fe200078ec0ff */
[----:B------:R-:W-:Y:S01]  /*6490*/  BSSY.RECONVERGENT B0, `(.L_x_97) ;  /* 0x0000059000007945 */ /* 0x000fe20003800200 */
[----:B-1----:R-:W-:Y:S01]  /*64a0*/  LOP3.LUT R41, R54, 0xffffe000, RZ, 0xc0, !PT ;  /* 0xffffe00036297812 */ /* 0x002fe200078ec0ff */
[----:B------:R-:W-:Y:S01]  /*64b0*/  IMAD R89, R85, 0x800, R72 ;  /* 0x0000080055597824 */ /* 0x000fe200078e0248 */
[----:B------:R-:W-:Y:S01]  /*64c0*/  ISETP.NE.AND P0, PT, R79, RZ, PT ;  /* 0x000000ff4f00720c */ /* 0x000fe20003f05270 */
[----:B------:R-:W-:Y:S03]  /*64d0*/  IMAD.SHL.U32 R85, R77, 0x4, RZ ;  /* 0x000000044d557824 */ /* 0x000fe600078e00ff */
[----:B------:R-:W-:Y:S01]  /*64e0*/  LEA R89, R89, UR36, 0x2 ;  /* 0x0000002459597c11 */ /* 0x000fe2000f8e10ff */
[----:B---3--:R-:W1:Y:S03]  /*64f0*/  LDTM.16dp128bit.x8 R4, tmem[UR4] ;  /* 0x00000004000479ee */ /* 0x008e660008180000 */
[C-C-:B------:R-:W-:Y:S02]  /*6500*/  IADD3 R92, PT, PT, R86.reuse, 0x400, R89.reuse ;  /* 0x00000400565c7810 */ /* 0x140fe40007ffe059 */
[----:B------:R-:W-:Y:S05]  /*6510*/  IADD3 R91, PT, PT, R85, 0x400, R89 ;  /* 0x00000400555b7810 */ /* 0x000fea0007ffe059 */
[----:B------:R-:W-:Y:S02]  /*6520*/  IMAD.IADD R90, R86, 0x1, R91 ;  /* 0x00000001565a7824 */ /* 0x000fe400078e025b */
[C---:B-1----:R-:W-:Y:S01]  /*6530*/  FMUL R0, R33.reuse, R4 ;  /* 0x0000000421007220 */ /* 0x042fe20000400000 */
[C---:B------:R-:W-:Y:S01]  /*6540*/  FMUL R2, R33.reuse, R5 ;  /* 0x0000000521027220 */ /* 0x040fe20000400000 */
[C---:B------:R-:W-:Y:S01]  /*6550*/  FMUL R3, R33.reuse, R6 ;  /* 0x0000000621037220 */ /* 0x040fe20000400000 */
[----:B------:R-:W-:Y:S01]  /*6560*/  FMUL R7, R33, R7 ;  /* 0x0000000721077220 */ /* 0x000fe20000400000 */
[----:B------:R-:W-:Y:S01]  /*6570*/  FFMA R36, R35, R20, R0 ;  /* 0x0000001423247223 */ /* 0x000fe20000000000 */
[----:B------:R-:W-:Y:S01]  /*6580*/  LOP3.LUT R20, R59, 0xffffe000, RZ, 0xc0, !PT ;  /* 0xffffe0003b147812 */ /* 0x000fe200078ec0ff */
[C---:B------:R-:W-:Y:S01]  /*6590*/  FFMA R37, R35.reuse, R21, R2 ;  /* 0x0000001523257223 */ /* 0x040fe20000000002 */
[----:B------:R-:W-:Y:S01]  /*65a0*/  LOP3.LUT R21, R52, 0xffffe000, RZ, 0xc0, !PT ;  /* 0xffffe00034157812 */ /* 0x000fe200078ec0ff */
[----:B------:R-:W-:Y:S01]  /*65b0*/  FFMA R38, R35, R40, R3 ;  /* 0x0000002823267223 */ /* 0x000fe20000000003 */
[----:B------:R-:W-:Y:S01]  /*65c0*/  LOP3.LUT R40, R53, 0xffffe000, RZ, 0xc0, !PT ;  /* 0xffffe00035287812 */ /* 0x000fe200078ec0ff */
[----:B------:R-:W-:Y:S01]  /*65d0*/  FMUL R4, R33, R8 ;  /* 0x0000000821047220 */ /* 0x000fe20000400000 */
[----:B------:R-:W-:Y:S01]  /*65e0*/  F2FP.TF32.F32.PACK_B R36, R36 ;  /* 0x00000024ff24723e */ /* 0x000fe200024050ff */
[----:B------:R-:W-:Y:S01]  /*65f0*/  FFMA R39, R35, R20, R7 ;  /* 0x0000001423277223 */ /* 0x000fe20000000007 */
[----:B------:R-:W-:Y:S01]  /*6600*/  LOP3.LUT R20, R55, 0xffffe000, RZ, 0xc0, !PT ;  /* 0xffffe00037147812 */ /* 0x000fe200078ec0ff */
[C---:B------:R-:W-:Y:S01]  /*6610*/  FMUL R5, R33.reuse, R9 ;  /* 0x0000000921057220 */ /* 0x040fe20000400000 */
[----:B------:R-:W-:Y:S01]  /*6620*/  F2FP.TF32.F32.PACK_B R37, R37 ;  /* 0x00000025ff25723e */ /* 0x000fe200024050ff */
[C---:B------:R-:W-:Y:S01]  /*6630*/  FMUL R6, R33.reuse, R10 ;  /* 0x0000000a21067220 */ /* 0x040fe20000400000 */
[----:B------:R-:W-:Y:S01]  /*6640*/  F2FP.TF32.F32.PACK_B R38, R38 ;  /* 0x00000026ff26723e */ /* 0x000fe200024050ff */
[----:B------:R-:W-:Y:S01]  /*6650*/  FMUL R11, R33, R11 ;  /* 0x0000000b210b7220 */ /* 0x000fe20000400000 */
[----:B------:R-:W-:Y:S01]  /*6660*/  F2FP.TF32.F32.PACK_B R39, R39 ;  /* 0x00000027ff27723e */ /* 0x000fe200024050ff */
[C---:B------:R-:W-:Y:S01]  /*6670*/  FFMA R4, R35.reuse, R21, R4 ;  /* 0x0000001523047223 */ /* 0x040fe20000000004 */
[----:B------:R-:W-:Y:S01]  /*6680*/  LOP3.LUT R21, R48, 0xffffe000, RZ, 0xc0, !PT ;  /* 0xffffe00030157812 */ /* 0x000fe200078ec0ff */
[----:B------:R-:W-:Y:S01]  /*6690*/  FFMA R5, R35, R40, R5 ;  /* 0x0000002823057223 */ /* 0x000fe20000000005 */
[----:B------:R-:W-:Y:S01]  /*66a0*/  LOP3.LUT R40, R51, 0xffffe000, RZ, 0xc0, !PT ;  /* 0xffffe00033287812 */ /* 0x000fe200078ec0ff */
[----:B------:R-:W-:Y:S01]  /*66b0*/  FFMA R6, R35, R41, R6 ;  /* 0x0000002923067223 */ /* 0x000fe20000000006 */
[----:B------:R-:W-:Y:S01]  /*66c0*/  LOP3.LUT R41, R50, 0xffffe000, RZ, 0xc0, !PT ;  /* 0xffffe00032297812 */ /* 0x000fe200078ec0ff */
[----:B------:R-:W-:Y:S01]  /*66d0*/  FMUL R8, R33, R12 ;  /* 0x0000000c21087220 */ /* 0x000fe20000400000 */
[----:B------:R-:W-:Y:S01]  /*66e0*/  F2FP.TF32.F32.PACK_B R4, R4 ;  /* 0x00000004ff04723e */ /* 0x000fe200024050ff */
[----:B------:R-:W-:Y:S01]  /*66f0*/  FFMA R7, R35, R20, R11 ;  /* 0x0000001423077223 */ /* 0x000fe2000000000b */
[----:B------:R-:W-:Y:S01]  /*6700*/  LOP3.LUT R20, R49, 0xffffe000, RZ, 0xc0, !PT ;  /* 0xffffe00031147812 */ /* 0x000fe200078ec0ff */
[----:B------:R-:W-:Y:S01]  /*6710*/  FMUL R9, R33, R13 ;  /* 0x0000000d21097220 */ /* 0x000fe20000400000 */
[----:B------:R-:W-:Y:S01]  /*6720*/  F2FP.TF32.F32.PACK_B R5, R5 ;  /* 0x00000005ff05723e */ /* 0x000fe200024050ff */
[----:B------:R1:W-:Y:S01]  /*6730*/  STSM.16.M88.4 [R89+0x400], R36 ;  /* 0x0004002459007844 */ /* 0x0003e20000000200 */
[----:B------:R-:W-:Y:S01]  /*6740*/  F2FP.TF32.F32.PACK_B R6, R6 ;  /* 0x00000006ff06723e */ /* 0x000fe200024050ff */
[----:B------:R-:W-:Y:S01]  /*6750*/  FFMA R8, R35, R21, R8 ;  /* 0x0000001523087223 */ /* 0x000fe20000000008 */
[----:B------:R-:W-:Y:S01]  /*6760*/  LOP3.LUT R21, R44, 0xffffe000, RZ, 0xc0, !PT ;  /* 0xffffe0002c157812 */ /* 0x000fe200078ec0ff */
[C---:B------:R-:W-:Y:S01]  /*6770*/  FMUL R10, R33.reuse, R14 ;  /* 0x0000000e210a7220 */ /* 0x040fe20000400000 */
[C---:B------:R-:W-:Y:S01]  /*6780*/  FMUL R15, R33.reuse, R15 ;  /* 0x0000000f210f7220 */ /* 0x040fe20000400000 */
[----:B------:R-:W-:Y:S01]  /*6790*/  FMUL R12, R33, R16 ;  /* 0x00000010210c7220 */ /* 0x000fe20000400000 */
[C---:B------:R-:W-:Y:S01]  /*67a0*/  FFMA R9, R35.reuse, R20, R9 ;  /* 0x0000001423097223 */ /* 0x040fe20000000009 */
[C---:B------:R-:W-:Y:S01]  /*67b0*/  FFMA R10, R35.reuse, R41, R10 ;  /* 0x00000029230a7223 */ /* 0x040fe2000000000a */
[C---:B------:R-:W-:Y:S01]  /*67c0*/  FFMA R11, R35.reuse, R40, R15 ;  /* 0x00000028230b7223 */ /* 0x040fe2000000000f */
[----:B------:R-:W-:Y:S01]  /*67d0*/  FFMA R12, R35, R21, R12 ;  /* 0x00000015230c7223 */ /* 0x000fe2000000000c */
[----:B------:R-:W-:Y:S01]  /*67e0*/  LOP3.LUT R20, R45, 0xffffe000, RZ, 0xc0, !PT ;  /* 0xffffe0002d147812 */ /* 0x000fe200078ec0ff */
[C---:B------:R-:W-:Y:S01]  /*67f0*/  FMUL R13, R33.reuse, R17 ;  /* 0x00000011210d7220 */ /* 0x040fe20000400000 */
[----:B------:R-:W-:Y:S01]  /*6800*/  LOP3.LUT R21, R46, 0xffffe000, RZ, 0xc0, !PT ;  /* 0xffffe0002e157812 */ /* 0x000fe200078ec0ff */
[----:B------:R-:W-:Y:S01]  /*6810*/  FMUL R14, R33, R18 ;  /* 0x00000012210e7220 */ /* 0x000fe20000400000 */
[----:B------:R-:W-:Y:S01]  /*6820*/  LOP3.LUT R40, R47, 0xffffe000, RZ, 0xc0, !PT ;  /* 0xffffe0002f287812 */ /* 0x000fe200078ec0ff */
[----:B------:R-:W-:Y:S01]  /*6830*/  FMUL R19, R33, R19 ;  /* 0x0000001321137220 */ /* 0x000fe20000400000 */
[----:B------:R-:W-:Y:S01]  /*6840*/  F2FP.TF32.F32.PACK_B R7, R7 ;  /* 0x00000007ff07723e */ /* 0x000fe200024050ff */
[C---:B------:R-:W-:Y:S01]  /*6850*/  FFMA R13, R35.reuse, R20, R13 ;  /* 0x00000014230d7223 */ /* 0x040fe2000000000d */
[C---:B------:R-:W-:Y:S01]  /*6860*/  FFMA R14, R35.reuse, R21, R14 ;  /* 0x00000015230e7223 */ /* 0x040fe2000000000e */
[----:B------:R-:W-:Y:S01]  /*6870*/  FFMA R15, R35, R40, R19 ;  /* 0x00000028230f7223 */ /* 0x000fe20000000013 */
[----:B------:R-:W-:Y:S01]  /*6880*/  F2FP.TF32.F32.PACK_B R8, R8 ;  /* 0x00000008ff08723e */ /* 0x000fe200024050ff */
[----:B------:R1:W-:Y:S01]  /*6890*/  STSM.16.M88.4 [R92], R4 ;  /* 0x000000045c007844 */ /* 0x0003e20000000200 */
[----:B------:R-:W-:Y:S02]  /*68a0*/  F2FP.TF32.F32.PACK_B R9, R9 ;  /* 0x00000009ff09723e */ /* 0x000fe400024050ff */
[----:B------:R-:W-:Y:S02]  /*68b0*/  F2FP.TF32.F32.PACK_B R10, R10 ;  /* 0x0000000aff0a723e */ /* 0x000fe400024050ff */
[----:B------:R-:W-:Y:S02]  /*68c0*/  F2FP.TF32.F32.PACK_B R11, R11 ;  /* 0x0000000bff0b723e */ /* 0x000fe400024050ff */
[----:B------:R-:W-:Y:S02]  /*68d0*/  F2FP.TF32.F32.PACK_B R12, R12 ;  /* 0x0000000cff0c723e */ /* 0x000fe400024050ff */
[----:B------:R-:W-:Y:S01]  /*68e0*/  F2FP.TF32.F32.PACK_B R13, R13 ;  /* 0x0000000dff0d723e */ /* 0x000fe200024050ff */
[----:B------:R1:W-:Y:S01]  /*68f0*/  STSM.16.M88.4 [R91], R8 ;  /* 0x000000085b007844 */ /* 0x0003e20000000200 */
[----:B------:R-:W-:Y:S02]  /*6900*/  F2FP.TF32.F32.PACK_B R14, R14 ;  /* 0x0000000eff0e723e */ /* 0x000fe400024050ff */
[----:B------:R-:W-:Y:S05]  /*6910*/  F2FP.TF32.F32.PACK_B R15, R15 ;  /* 0x0000000fff0f723e */ /* 0x000fea00024050ff */
[----:B------:R1:W-:Y:S01]  /*6920*/  STSM.16.M88.4 [R90], R12 ;  /* 0x0000000c5a007844 */ /* 0x0003e20000000200 */
[----:B------:R-:W-:Y:S01]  /*6930*/  @!PT LDS RZ, [RZ] ;  /* 0x00000000fffff984 */ /* 0x000fe20000000800 */
[----:B------:R-:W-:Y:S01]  /*6940*/  @!PT LDS RZ, [RZ] ;  /* 0x00000000fffff984 */ /* 0x000fe20000000800 */
[----:B------:R-:W-:Y:S01]  /*6950*/  @!PT LDS RZ, [RZ] ;  /* 0x00000000fffff984 */ /* 0x000fe20000000800 */
[----:B------:R-:W-:Y:S01]  /*6960*/  @!PT LDS RZ, [RZ] ;  /* 0x00000000fffff984 */ /* 0x000fe20000000800 */
[----:B------:R2:W-:Y:S07]  /*6970*/  MEMBAR.ALL.CTA ;  /* 0x0000000000007992 */ /* 0x0005ee0000008000 */
[----:B--2---:R-:W2:Y:S02]  /*6980*/  FENCE.VIEW.ASYNC.S ;  /* 0x00000000000073c6 */ /* 0x004ea40000000000 */
[----:B--2---:R-:W-:Y:S06]  /*6990*/  BAR.SYNC.DEFER_BLOCKING 0x1, 0x80 ;  /* 0x0042000000007b1d */ /* 0x004fec0000010000 */
[----:B------:R-:W-:Y:S05]  /*69a0*/  @P0 BRA `(.L_x_98) ;  /* 0x00000000001c0947 */ /* 0x000fea0003800000 */
[----:B------:R-:W-:Y:S02]  /*69b0*/  ULEA UR5, UR37, UR36, 0xd ;  /* 0x0000002425057291 */ /* 0x000fe4000f8e68ff */
[----:B------:R-:W-:Y:S02]  /*69c0*/  UIADD3 UR4, UP0, UPT, UR54, 0x680, URZ ;  /* 0x0000068036047890 */ /* 0x000fe4000ff1e0ff */
[----:B------:R-:W-:Y:S02]  /*69d0*/  UIADD3 UR44, UPT, UPT, UR5, 0x400, URZ ;  /* 0x00000400052c7890 */ /* 0x000fe4000fffe0ff */
[----:B------:R-:W-:Y:S01]  /*69e0*/  UIADD3.X UR5, UPT, UPT, URZ, UR55, URZ, UP0, !UPT ;  /* 0x00000037ff057290 */ /* 0x000fe200087fe4ff */
[----:B------:R-:W-:Y:S08]  /*69f0*/  UMOV UR47, UR60 ;  /* 0x0000003c002f7c82 */ /* 0x000ff00008000000 */
[----:B------:R2:W-:Y:S02]  /*6a00*/  UTMASTG.3D [UR44], [UR4] ;  /* 0x0000002c040073b5 */ /* 0x0005e40008010000 */
[----:B--2---:R0:W-:Y:S02]  /*6a10*/  UTMACMDFLUSH ;  /* 0x00000000000079b7 */ /* 0x0041e40000000000 */
.L_x_98:
[----:B------:R-:W-:Y:S05]  /*6a20*/  BSYNC.RECONVERGENT B0 ;  /* 0x0000000000007941 */ /* 0x000fea0003800200 */
.L_x_97:
[----:B------:R-:W-:Y:S01]  /*6a30*/  UIADD3 UR39, UPT, UPT, UR37, 0x1, URZ ;  /* 0x0000000125277890 */ /* 0x000fe2000fffe0ff */
[----:B------:R-:W-:Y:S03]  /*6a40*/  BSSY.RECONVERGENT B0, `(.L_x_99) ;  /* 0x0000005000007945 */ /* 0x000fe60003800200 */
[----:B------:R-:W-:Y:S04]  /*6a50*/  UISETP.NE.AND UP0, UPT, UR39, 0x3, UPT ;  /* 0x000000032700788c */ /* 0x000fe8000bf05270 */
[----:B------:R-:W-:Y:S01]  /*6a60*/  USEL UR38, UR39, URZ, UP0 ;  /* 0x000000ff27267287 */ /* 0x000fe20008000000 */
[----:B------:R-:W-:Y:S11]  /*6a70*/  @P0 BRA `(.L_x_100) ;  /* 0x0000000000040947 */ /* 0x000ff60003800000 */
[----:B------:R-:W-:Y:S04]  /*6a80*/  DEPBAR.LE SB0, 0x1 ;  /* 0x000080400000791a */ /* 0x000fe80000000000 */
.L_x_100:
[----:B------:R-:W-:Y:S05]  /*6a90*/  BSYNC.RECONVERGENT B0 ;  /* 0x0000000000007941 */ /* 0x000fea0003800200 */
.L_x_99:
[----:B------:R-:W-:Y:S01]  /*6aa0*/  BAR.SYNC.DEFER_BLOCKING 0x1, 0x80 ;  /* 0x0042000000007b1d */ /* 0x000fe20000010000 */
[----:B------:R-:W-:Y:S01]  /*6ab0*/  ISETP.NE.AND P1, PT, R83, RZ, PT ;  /* 0x000000ff5300720c */ /* 0x000fe20003f25270 */
[----:B------:R-:W-:Y:S01]  /*6ac0*/  UISETP.NE.AND UP0, UPT, UR41, URZ, UPT ;  /* 0x000000ff2900728c */ /* 0x000fe2000bf05270 */
[----:B------:R-:W-:Y:S11]  /*6ad0*/  LEA R2, R43, UR36, 0x3 ;  /* 0x000000242b027c11 */ /* 0x000ff6000f8e18ff */
[----:B------:R-:W-:Y:S01]  /*6ae0*/  @P1 SHF.L.U32 R3, R42, 0x1f, RZ ;  /* 0x0000001f2a031819 */ /* 0x000fe200000006ff */
[----:B------:R-:W-:Y:S06]  /*6af0*/  BRA.U !UP0, `(.L_x_101) ;  /* 0x0000000108247547 */ /* 0x000fec000b800000 */
[----:B-1----:R-:W-:Y:S01]  /*6b00*/  IMAD.U32 R5, RZ, RZ, UR40 ;  /* 0x00000028ff057e24 */ /* 0x002fe2000f8e00ff */
[----:B------:R-:W-:Y:S01]  /*6b10*/  MOV R0, UR53 ;  /* 0x0000003500007c02 */ /* 0x000fe20008000f00 */
[----:B------:R-:W-:Y:S03]  /*6b20*/  UIADD3 UR4, UPT, UPT, UR40, 0x1, URZ ;  /* 0x0000000128047890 */ /* 0x000fe6000fffe0ff */
[----:B------:R-:W-:Y:S01]  /*6b30*/  @P1 LEA R5, R5, UR36, 0x3 ;  /* 0x0000002405051c11 */ /* 0x000fe2000f8e18ff */
[----:B------:R-:W-:Y:S04]  /*6b40*/  UISETP.NE.AND UP0, UPT, UR4, 0x3, UPT ;  /* 0x000000030400788c */ /* 0x000fe8000bf05270 */
[----:B------:R-:W-:Y:S01]  /*6b50*/  @P1 VIADD R5, R5, 0x48 ;  /* 0x0000004805051836 */ /* 0x000fe20000000000 */
[----:B------:R-:W-:Y:S04]  /*6b60*/  USEL UR40, UR4, URZ, UP0 ;  /* 0x000000ff04287287 */ /* 0x000fe80008000000 */
[----:B------:R-:W-:Y:S04]  /*6b70*/  @P1 PRMT R0, R0, 0x654, R5 ;  /* 0x0000065400001816 */ /* 0x000fe80000000005 */
[----:B------:R2:W-:Y:S04]  /*6b80*/  @P1 SYNCS.ARRIVE.TRANS64.RED.A1T0 RZ, [R0+URZ], RZ ;  /* 0x000000ff00ff19a7 */ /* 0x0005e800081004ff */
.L_x_101:
[----:B------:R-:W3:Y:S01]  /*6b90*/  @P1 SYNCS.PHASECHK.TRANS64.TRYWAIT P0, [R2+URZ+0x30], R3 ;  /* 0x00003003020015a7 */ /* 0x000ee200080011ff */
[----:B------:R-:W-:Y:S01]  /*6ba0*/  BSSY B1, `(.L_x_102) ;  /* 0x0000017000017945 */ /* 0x000fe20003800000 */
[----:B---3--:R-:W-:Y:S03]  /*6bb0*/  @P1 SEL R87, RZ, 0x1, !P0 ;  /* 0x00000001ff571807 */ /* 0x008fe60004000000 */
[----:B------:R-:W-:Y:S05]  /*6bc0*/  @!P1 BRA `(.L_x_103) ;  /* 0x0000000000509947 */ /* 0x000fea0003800000 */
[----:B------:R-:W-:Y:S01]  /*6bd0*/  ISETP.NE.AND P1, PT, R88, RZ, PT ;  /* 0x000000ff5800720c */ /* 0x000fe20003f25270 */
[----:B------:R-:W-:Y:S01]  /*6be0*/  BSSY B0, `(.L_x_104) ;  /* 0x000000a000007945 */ /* 0x000fe20003800000 */
[----:B------:R-:W-:Y:S11]  /*6bf0*/  ISETP.NE.AND P0, PT, R87, RZ, PT ;  /* 0x000000ff5700720c */ /* 0x000ff60003f05270 */
[----:B-1----:R-:W-:Y:S05]  /*6c00*/  @P1 IMAD R4, R43, 0x800, R72 ;  /* 0x000008002b041824 */ /* 0x002fea00078e0248 */
[----:B------:R-:W-:Y:S05]  /*6c10*/  @P1 LEA R4, R4, UR36, 0x2 ;  /* 0x0000002404041c11 */ /* 0x000fea000f8e10ff */
[--C-:B------:R-:W-:Y:S02]  /*6c20*/  @P1 IMAD.IADD R3, R85, 0x1, R4.reuse ;  /* 0x0000000155031824 */ /* 0x100fe400078e0204 */
[----:B--2---:R-:W-:Y:S01]  /*6c30*/  @P1 IMAD.IADD R0, R86, 0x1, R4 ;  /* 0x0000000156001824 */ /* 0x004fe200078e0204 */
[----:B------:R-:W-:Y:S06]  /*6c40*/  @P0 BRA `(.L_x_105) ;  /* 0x00000000000c0947 */ /* 0x000fec0003800000 */
[----:B------:R-:W-:Y:S04]  /*6c50*/  SHF.L.U32 R5, R42, 0x1f, RZ ;  /* 0x0000001f2a057819 */ /* 0x000fe800000006ff */
[----:B------:R-:W1:Y:S02]  /*6c60*/  SYNCS.PHASECHK.TRANS64.TRYWAIT P0, [R2+URZ+0x30], R5 ;  /* 0x00003005020075a7 */ /* 0x000e6400080011ff */
[----:B-1----:R-:W-:Y:S05]  /*6c70*/  @!P0 BRA `(.L_x_106) ;  /* 0x0000001400608947 */ /* 0x002fea0003800000 */
.L_x_105:
[----:B------:R-:W-:Y:S05]  /*6c80*/  BSYNC B0 ;  /* 0x0000000000007941 */ /* 0x000fea0003800000 */
.L_x_104:
[----:B------:R-:W-:Y:S11]  /*6c90*/  ISETP.NE.AND P0, PT, R88, RZ, PT ;  /* 0x000000ff5800720c */ /* 0x000ff60003f05270 */
[----:B------:R-:W-:Y:S02]  /*6ca0*/  @!UPT UIADD3 URZ, UPT, UPT, URZ, URZ, URZ ;  /* 0x000000fffffff290 */ /* 0x000fe4000fffe0ff */
[----:B-1----:R-:W-:Y:S01]  /*6cb0*/  @P0 IADD3 R2, PT, PT, R86, R3, RZ ;  /* 0x0000000356020210 */ /* 0x002fe20007ffe0ff */
[----:B------:R-:W-:Y:S05]  /*6cc0*/  @P0 WARPSYNC.ALL ;  /* 0x0000000000000948 */ /* 0x000fea0003800000 */
[----:B------:R3:W4:Y:S04]  /*6cd0*/  @P0 LDSM.16.M88.4 R56, [R4+0x400] ;  /* 0x000400000438083b */ /* 0x0007280000000200 */
[----:B------:R3:W1:Y:S04]  /*6ce0*/  @P0 LDSM.16.M88.4 R52, [R0+0x400] ;  /* 0x000400000034083b */ /* 0x0006680000000200 */
[----:B------:R3:W2:Y:S04]  /*6cf0*/  @P0 LDSM.16.M88.4 R48, [R3+0x400] ;  /* 0x000400000330083b */ /* 0x0006a80000000200 */
[----:B------:R3:W1:Y:S02]  /*6d00*/  @P0 LDSM.16.M88.4 R44, [R2+0x400] ;  /* 0x00040000022c083b */ /* 0x0006640000000200 */
.L_x_103:
[----:B------:R-:W-:Y:S05]  /*6d10*/  BSYNC B1 ;  /* 0x0000000000017941 */ /* 0x000fea0003800000 */
.L_x_102:
[----:B--23--:R-:W-:Y:S05]  /*6d20*/  VIADD R0, R34, 0x20 ;  /* 0x0000002022007836 */ /* 0x00cfea0000000000 */
[----:B------:R-:W-:Y:S04]  /*6d30*/  SHF.R.U32.HI R0, RZ, 0x15, R0 ;  /* 0x00000015ff007819 */ /* 0x000fe80000011600 */
[----:B------:R-:W-:Y:S11]  /*6d40*/  LOP3.LUT P0, RZ, R0, 0x3, R73, 0x48, !PT ;  /* 0x0000000300ff7812 */ /* 0x000ff60007804849 */
[----:B------:R-:W-:Y:S02]  /*6d50*/  @!UPT UIADD3 URZ, UPT, UPT, URZ, URZ, URZ ;  /* 0x000000fffffff290 */ /* 0x000fe4000fffe0ff */
[----:B------:R-:W-:Y:S05]  /*6d60*/  @!P0 BRA `(.L_x_107) ;  /* 0x0000000000408947 */ /* 0x000fea0003800000 */
[----:B------:R-:W2:Y:S01]  /*6d70*/  LDCU.64 UR8, c[0x4][0x70] ;  /* 0x01000e00ff0877ac */ /* 0x000ea20008000a00 */
[----:B------:R-:W-:Y:S01]  /*6d80*/  MOV R3, 0x0 ;  /* 0x0000000000037802 */ /* 0x000fe20000000f00 */
[----:B-1----:R-:W-:Y:S02]  /*6d90*/  HFMA2 R12, -RZ, RZ, 0, 5.9604644775390625e-08 ;  /* 0x00000001ff0c7431 */ /* 0x002fe400000001ff */
[----:B------:R-:W-:Y:S02]  /*6da0*/  IMAD.MOV.U32 R8, RZ, RZ, 0x192 ;  /* 0x00000192ff087424 */ /* 0x000fe400078e00ff */
[----:B------:R-:W-:Y:S01]  /*6db0*/  IMAD.MOV.U32 R13, RZ, RZ, RZ ;  /* 0x000000ffff0d7224 */ /* 0x000fe200078e00ff */
[----:B------:R-:W1:Y:S01]  /*6dc0*/  LDCU.64 UR6, c[0x4][0x78] ;  /* 0x01000f00ff0677ac */ /* 0x000e620008000a00 */
[----:B------:R-:W3:Y:S01]  /*6dd0*/  LDC.64 R2, c[0x4][R3] ;  /* 0x0100000003027b82 */ /* 0x000ee20000000a00 */
[----:B------:R-:W5:Y:S01]  /*6de0*/  LDCU.64 UR4, c[0x4][0x10] ;  /* 0x01000200ff0477ac */ /* 0x000f620008000a00 */
[----:B--2---:R-:W-:Y:S01]  /*6df0*/  MOV R5, UR9 ;  /* 0x0000000900057c02 */ /* 0x004fe20008000f00 */
[----:B------:R-:W-:Y:S01]  /*6e00*/  IMAD.U32 R4, RZ, RZ, UR8 ;  /* 0x00000008ff047e24 */ /* 0x000fe2000f8e00ff */
[----:B-1----:R-:W-:Y:S01]  /*6e10*/  MOV R7, UR7 ;  /* 0x0000000700077c02 */ /* 0x002fe20008000f00 */
[----:B------:R-:W-:Y:S01]  /*6e20*/  IMAD.U32 R6, RZ, RZ, UR6 ;  /* 0x00000006ff067e24 */ /* 0x000fe2000f8e00ff */
[----:B-----5:R-:W-:Y:S01]  /*6e30*/  MOV R11, UR5 ;  /* 0x00000005000b7c02 */ /* 0x020fe20008000f00 */
[----:B------:R-:W-:Y:S02]  /*6e40*/  IMAD.U32 R10, RZ, RZ, UR4 ;  /* 0x00000004ff0a7e24 */ /* 0x000fe4000f8e00ff */
[----:B------:R-:W-:Y:S07]  /*6e50*/  LEPC R20, `(.L_x_107) ;  /* 0x000000001014794e */ /* 0x000fee0000000000 */
[----:B---34-:R-:W-:Y:S05]  /*6e60*/  CALL.ABS.NOINC R2 ;  /* 0x0000000002007343 */ /* 0x018fea0003c00000 */
.L_x_107:
[----:B------:R-:W-:Y:S01]  /*6e70*/  ISETP.NE.AND P0, PT, R79, RZ, PT ;  /* 0x000000ff4f00720c */ /* 0x000fe20003f05270 */
[----:B------:R-:W-:Y:S05]  /*6e80*/  WARPSYNC.ALL ;  /* 0x0000000000007948 */ /* 0x000fea0003800000 */
[----:B------:R-:W-:Y:S01]  /*6e90*/  R2UR UR4, R34 ;  /* 0x00000000220472ca */ /* 0x000fe200000e0000 */
[----:B------:R-:W-:Y:S01]  /*6ea0*/  IMAD.U32 R87, RZ, RZ, UR38 ;  /* 0x00000026ff577e24 */ /* 0x000fe2000f8e00ff */
[----:B----4-:R-:W-:Y:S01]  /*6eb0*/  LOP3.LUT R0, R56, 0xffffe000, RZ, 0xc0, !PT ;  /* 0xffffe00038007812 */ /* 0x010fe200078ec0ff */
[----:B------:R-:W-:Y:S01]  /*6ec0*/  BSSY.RECONVERGENT B0, `(.L_x_108) ;  /* 0x0000060000007945 */ /* 0x000fe20003800200 */
[----:B------:R-:W-:Y:S01]  /*6ed0*/  LOP3.LUT R2, R57, 0xffffe000, RZ, 0xc0, !PT ;  /* 0xffffe00039027812 */ /* 0x000fe200078ec0ff */
[----:B------:R-:W-:Y:S01]  /*6ee0*/  IMAD R87, R87, 0x800, R72 ;  /* 0x0000080057577824 */ /* 0x000fe200078e0248 */
[----:B------:R-:W-:Y:S02]  /*6ef0*/  LOP3.LUT R3, R58, 0xffffe000, RZ, 0xc0, !PT ;  /* 0xffffe0003a037812 */ /* 0x000fe400078ec0ff */
[----:B------:R-:W-:Y:S02]  /*6f00*/  LOP3.LUT R20, R59, 0xffffe000, RZ, 0xc0, !PT ;  /* 0xffffe0003b147812 */ /* 0x000fe400078ec0ff */
[----:B-1----:R-:W-:Y:S02]  /*6f10*/  LOP3.LUT R21, R52, 0xffffe000, RZ, 0xc0, !PT ;  /* 0xffffe00034157812 */ /* 0x002fe400078ec0ff */
[----:B------:R-:W-:Y:S01]  /*6f20*/  LOP3.LUT R36, R53, 0xffffe000, RZ, 0xc0, !PT ;  /* 0xffffe00035247812 */ /* 0x000fe200078ec0ff */
[----:B------:R-:W1:Y:S01]  /*6f30*/  LDTM.16dp128bit.x8 R4, tmem[UR4+0x20] ;  /* 0x00002004000479ee */ /* 0x000e620008180000 */
[----:B------:R-:W-:Y:S01]  /*6f40*/  R2UR UR4, R84 ;  /* 0x00000000540472ca */ /* 0x000fe200000e0000 */
[----:B------:R-:W-:Y:S01]  /*6f50*/  NOP ;  /* 0x0000000000007918 */ /* 0x000fe20000000000 */
[----:B------:R-:W-:Y:S02]  /*6f60*/  LOP3.LUT R37, R54, 0xffffe000, RZ, 0xc0, !PT ;  /* 0xffffe00036257812 */ /* 0x000fe400078ec0ff */
[----:B------:R-:W-:Y:S02]  /*6f70*/  LOP3.LUT R38, R55, 0xffffe000, RZ, 0xc0, !PT ;  /* 0xffffe00037267812 */ /* 0x000fe400078ec0ff */
[----:B------:R-:W-:Y:S02]  /*6f80*/  LOP3.LUT R39, R48, 0xffffe000, RZ, 0xc0, !PT ;  /* 0xffffe00030277812 */ /* 0x000fe400078ec0ff */
[----:B------:R-:W-:Y:S02]  /*6f90*/  LOP3.LUT R40, R49, 0xffffe000, RZ, 0xc0, !PT ;  /* 0xffffe00031287812 */ /* 0x000fe400078ec0ff */
[----:B------:R-:W-:Y:S02]  /*6fa0*/  LOP3.LUT R41, R50, 0xffffe000, RZ, 0xc0, !PT ;  /* 0xffffe00032297812 */ /* 0x000fe400078ec0ff */
[----:B------:R-:W-:Y:S01]  /*6fb0*/  LOP3.LUT R42, R51, 0xffffe000, RZ, 0xc0, !PT ;  /* 0xffffe000332a7812 */ /* 0x000fe200078ec0ff */
[----:B------:R-:W-:Y:S01]  /*6fc0*/  UIADD3 UR4, UPT, UPT, UR4, 0xb0, URZ ;  /* 0x000000b004047890 */ /* 0x000fe2000fffe0ff */
[----:B------:R-:W-:Y:S02]  /*6fd0*/  LOP3.LUT R43, R44, 0xffffe000, RZ, 0xc0, !PT ;  /* 0xffffe0002c2b7812 */ /* 0x000fe400078ec0ff */
[----:B------:R-:W-:Y:S01]  /*6fe0*/  LOP3.LUT R44, R45, 0xffffe000, RZ, 0xc0, !PT ;  /* 0xffffe0002d2c7812 */ /* 0x000fe200078ec0ff */
[----:B------:R-:W-:Y:S01]  /*6ff0*/  UPRMT UR4, UR53, 0x654, UR4 ;  /* 0x0000065435047896 */ /* 0x000fe20008000004 */
[----:B------:R-:W-:Y:S02]  /*7000*/  LEA R87, R87, UR36, 0x2 ;  /* 0x0000002457577c11 */ /* 0x000fe4000f8e10ff */
[----:B------:R-:W-:Y:S02]  /*7010*/  LOP3.LUT R45, R46, 0xffffe000, RZ, 0xc0, !PT ;  /* 0xffffe0002e2d7812 */ /* 0x000fe400078ec0ff */
[----:B------:R-:W-:Y:S01]  /*7020*/  LOP3.LUT R46, R47, 0xffffe000, RZ, 0xc0, !PT ;  /* 0xffffe0002f2e7812 */ /* 0x000fe200078ec0ff */
[C---:B-1----:R-:W-:Y:S01]  /*7030*/  FMUL R4, R33.reuse, R4 ;  /* 0x0000000421047220 */ /* 0x042fe20000400000 */
[C-C-:B------:R-:W-:Y:S01]  /*7040*/  IADD3 R84, PT, PT, R86.reuse, 0x400, R87.reuse ;  /* 0x0000040056547810 */ /* 0x140fe20007ffe057 */
[----:B------:R-:W-:Y:S01]  /*7050*/  FMUL R5, R33, R5 ;  /* 0x0000000521057220 */ /* 0x000fe20000400000 */
[----:B------:R-:W-:Y:S01]  /*7060*/  IADD3 R85, PT, PT, R85, 0x400, R87 ;  /* 0x0000040055557810 */ /* 0x000fe20007ffe057 */
[C---:B------:R-:W-:Y:S01]  /*7070*/  FMUL R6, R33.reuse, R6 ;  /* 0x0000000621067220 */ /* 0x040fe20000400000 */
[----:B------:R-:W-:Y:S01]  /*7080*/  FMUL R7, R33, R7 ;  /* 0x0000000721077220 */ /* 0x000fe20000400000 */
[----:B------:R-:W-:Y:S01]  /*7090*/  FFMA R4, R35, R0, R4 ;  /* 0x0000000023047223 */ /* 0x000fe20000000004 */
[----:B------:R-:W-:Y:S01]  /*70a0*/  FMUL R8, R33, R8 ;  /* 0x0000000821087220 */ /* 0x000fe20000400000 */
[----:B------:R-:W-:Y:S01]  /*70b0*/  FFMA R5, R35, R2, R5 ;  /* 0x0000000223057223 */ /* 0x000fe20000000005 */
[----:B------:R-:W-:Y:S01]  /*70c0*/  FMUL R9, R33, R9 ;  /* 0x0000000921097220 */ /* 0x000fe20000400000 */
[----:B------:R-:W-:Y:S01]  /*70d0*/  FFMA R6, R35, R3, R6 ;  /* 0x0000000323067223 */ /* 0x000fe20000000006 */
[----:B------:R-:W-:Y:S01]  /*70e0*/  F2FP.TF32.F32.PACK_B R4, R4 ;  /* 0x00000004ff04723e */ /* 0x000fe200024050ff */
[----:B------:R-:W-:Y:S01]  /*70f0*/  FMUL R10, R33, R10 ;  /* 0x0000000a210a7220 */ /* 0x000fe20000400000 */
[----:B------:R-:W-:Y:S01]  /*7100*/  F2FP.TF32.F32.PACK_B R5, R5 ;  /* 0x00000005ff05723e */ /* 0x000fe200024050ff */
[----:B------:R-:W-:Y:S01]  /*7110*/  FFMA R7, R35, R20, R7 ;  /* 0x0000001423077223 */ /* 0x000fe20000000007 */
[----:B------:R-:W-:Y:S01]  /*7120*/  FMUL R11, R33, R11 ;  /* 0x0000000b210b7220 */ /* 0x000fe20000400000 */
        /* <DEDUP_REMOVED lines=8> */
[----:B------:R-:W-:Y:S01]  /*71b0*/  F2FP.TF32.F32.PACK_B R6, R6 ;  /* 0x00000006ff06723e */ /* 0x000fe200024050ff */
[----:B------:R-:W-:Y:S01]  /*71c0*/  FFMA R12, R35, R39, R12 ;  /* 0x00000027230c7223 */ /* 0x000fe2000000000c */
[----:B------:R-:W-:Y:S01]  /*71d0*/  F2FP.TF32.F32.PACK_B R7, R7 ;  /* 0x00000007ff07723e */ /* 0x000fe200024050ff */
        /* <DEDUP_REMOVED lines=8> */
[C---:B------:R-:W-:Y:S01]  /*7260*/  FFMA R16, R35.reuse, R43, R16 ;  /* 0x0000002b23107223 */ /* 0x040fe20000000010 */
[----:B------:R-:W-:Y:S01]  /*7270*/  F2FP.TF32.F32.PACK_B R9, R9 ;  /* 0x00000009ff09723e */ /* 0x000fe200024050ff */
[----:B------:R-:W-:Y:S01]  /*7280*/  SYNCS.ARRIVE.TRANS64.RED.A1T0 RZ, [UR4], RZ ;  /* 0x000000ffffff79a7 */ /* 0x000fe20008100404 */
[----:B------:R1:W-:Y:S01]  /*7290*/  STSM.16.M88.4 [R87+0x400], R4 ;  /* 0x0004000457007844 */ /* 0x0003e20000000200 */
[----:B------:R-:W-:Y:S01]  /*72a0*/  F2FP.TF32.F32.PACK_B R10, R10 ;  /* 0x0000000aff0a723e */ /* 0x000fe200024050ff */
[C---:B------:R-:W-:Y:S01]  /*72b0*/  FFMA R17, R35.reuse, R44, R17 ;  /* 0x0000002c23117223 */ /* 0x040fe20000000011 */
[----:B------:R-:W-:Y:S01]  /*72c0*/  F2FP.TF32.F32.PACK_B R11, R11 ;  /* 0x0000000bff0b723e */ /* 0x000fe200024050ff */
[C---:B------:R-:W-:Y:S01]  /*72d0*/  FFMA R18, R35.reuse, R45, R18 ;  /* 0x0000002d23127223 */ /* 0x040fe20000000012 */
[----:B------:R-:W-:Y:S01]  /*72e0*/  FFMA R19, R35, R46, R19 ;  /* 0x0000002e23137223 */ /* 0x000fe20000000013 */
[----:B------:R-:W-:Y:S01]  /*72f0*/  F2FP.TF32.F32.PACK_B R12, R12 ;  /* 0x0000000cff0c723e */ /* 0x000fe200024050ff */
[----:B------:R-:W-:Y:S01]  /*7300*/  IMAD.IADD R86, R86, 0x1, R85 ;  /* 0x0000000156567824 */ /* 0x000fe200078e0255 */
        /* <DEDUP_REMOVED lines=21> */
[----:B------:R-:W-:Y:S02]  /*7460*/  UIADD3 UR9, UPT, UPT, UR45, 0x20, URZ ;  /* 0x000000202d097890 */ /* 0x000fe4000fffe0ff */
[----:B------:R-:W-:Y:S01]  /*7470*/  UIADD3.X UR5, UPT, UPT, URZ, UR55, URZ, UP0, !UPT ;  /* 0x00000037ff057290 */ /* 0x000fe200087fe4ff */
[----:B------:R-:W-:Y:S01]  /*7480*/  UMOV UR10, UR46 ;  /* 0x0000002e000a7c82 */ /* 0x000fe20008000000 */
[----:B------:R-:W-:Y:S07]  /*7490*/  UMOV UR11, UR60 ;  /* 0x0000003c000b7c82 */ /* 0x000fee0008000000 */
[----:B------:R2:W-:Y:S02]  /*74a0*/  UTMASTG.3D [UR8], [UR4] ;  /* 0x00000008040073b5 */ /* 0x0005e40008010000 */
[----:B--2---:R0:W-:Y:S02]  /*74b0*/  UTMACMDFLUSH ;  /* 0x00000000000079b7 */ /* 0x0041e40000000000 */
.L_x_109:
[----:B------:R-:W-:Y:S05]  /*74c0*/  BSYNC.RECONVERGENT B0 ;  /* 0x0000000000007941 */ /* 0x000fea0003800200 */
.L_x_108:
[----:B------:R-:W-:Y:S01]  /*74d0*/  UIADD3 UR4, UPT, UPT, UR38, 0x1, URZ ;  /* 0x0000000126047890 */ /* 0x000fe2000fffe0ff */
[----:B------:R-:W-:Y:S03]  /*74e0*/  BSSY.RECONVERGENT B0, `(.L_x_110) ;  /* 0x0000008000007945 */ /* 0x000fe60003800200 */
[----:B------:R-:W-:Y:S04]  /*74f0*/  UISETP.NE.AND UP0, UPT, UR4, 0x3, UPT ;  /* 0x000000030400788c */ /* 0x000fe8000bf05270 */
[----:B------:R-:W-:Y:S02]  /*7500*/  UISETP.EQ.XOR UP1, UPT, UR39, 0x3, !UP0 ;  /* 0x000000032700788c */ /* 0x000fe4000c722a70 */
[----:B------:R-:W-:Y:S02]  /*7510*/  USEL UR37, UR4, URZ, UP0 ;  /* 0x000000ff04257287 */ /* 0x000fe40008000000 */
[----:B------:R-:W-:Y:S04]  /*7520*/  USEL UR5, URZ, 0x1, !UP1 ;  /* 0x00000001ff057887 */ /* 0x000fe8000c800000 */
[----:B------:R-:W-:Y:S01]  /*7530*/  ULOP3.LUT UR42, UR42, UR5, URZ, 0x3c, !UPT ;  /* 0x000000052a2a7292 */ /* 0x000fe2000f8e3cff */
[----:B------:R-:W-:Y:S11]  /*7540*/  @P0 BRA `(.L_x_111) ;  /* 0x0000000000040947 */ /* 0x000ff60003800000 */
[----:B------:R-:W-:Y:S04]  /*7550*/  DEPBAR.LE SB0, 0x1 ;  /* 0x000080400000791a */ /* 0x000fe80000000000 */
.L_x_111:
[----:B------:R-:W-:Y:S05]  /*7560*/  BSYNC.RECONVERGENT B0 ;  /* 0x0000000000007941 */ /* 0x000fea0003800200 */
.L_x_110:
[----:B------:R-:W-:Y:S01]  /*7570*/  BAR.SYNC.DEFER_BLOCKING 0x1, 0x80 ;  /* 0x0042000000007b1d */ /* 0x000fe20000010000 */
[----:B------:R-:W-:Y:S01]  /*7580*/  UISETP.NE.AND UP0, UPT, UR41, -0x2, UPT ;  /* 0xfffffffe2900788c */ /* 0x000fe2000bf05270 */
[----:B------:R-:W-:Y:S08]  /*7590*/  IADD3 R0, PT, PT, R30, 0x1, RZ ;  /* 0x000000011e007810 */ /* 0x000ff00007ffe0ff */
[----:B------:R-:W-:Y:S05]  /*75a0*/  BRA.U !UP0, `(.L_x_112) ;  /* 0x0000000108287547 */ /* 0x000fea000b800000 */
[----:B------:R-:W-:Y:S01]  /*75b0*/  ISETP.NE.AND P0, PT, R83, RZ, PT ;  /* 0x000000ff5300720c */ /* 0x000fe20003f05270 */
[----:B------:R-:W-:Y:S01]  /*75c0*/  IMAD.U32 R3, RZ, RZ, UR40 ;  /* 0x00000028ff037e24 */ /* 0x000fe2000f8e00ff */
[----:B------:R-:W-:Y:S01]  /*75d0*/  UIADD3 UR4, UPT, UPT, UR40, 0x1, URZ ;  /* 0x0000000128047890 */ /* 0x000fe2000fffe0ff */
[----:B------:R-:W-:Y:S03]  /*75e0*/  IMAD.U32 R2, RZ, RZ, UR53 ;  /* 0x00000035ff027e24 */ /* 0x000fe6000f8e00ff */
[----:B------:R-:W-:Y:S04]  /*75f0*/  UISETP.NE.AND UP0, UPT, UR4, 0x3, UPT ;  /* 0x000000030400788c */ /* 0x000fe8000bf05270 */
[----:B------:R-:W-:Y:S03]  /*7600*/  USEL UR40, UR4, URZ, UP0 ;  /* 0x000000ff04287287 */ /* 0x000fe60008000000 */
[----:B------:R-:W-:Y:S05]  /*7610*/  @P0 LEA R3, R3, UR36, 0x3 ;  /* 0x0000002403030c11 */ /* 0x000fea000f8e18ff */
[----:B------:R-:W-:Y:S05]  /*7620*/  @P0 VIADD R3, R3, 0x48 ;  /* 0x0000004803030836 */ /* 0x000fea0000000000 */
[----:B------:R-:W-:Y:S04]  /*7630*/  @P0 PRMT R2, R2, 0x654, R3 ;  /* 0x0000065402020816 */ /* 0x000fe80000000003 */
[----:B------:R2:W-:Y:S03]  /*7640*/  @P0 SYNCS.ARRIVE.TRANS64.RED.A1T0 RZ, [R2+URZ], RZ ;  /* 0x000000ff02ff09a7 */ /* 0x0005e600081004ff */
.L_x_112:
[----:B------:R-:W-:Y:S01]  /*7650*/  ISETP.NE.AND P2, PT, R80, RZ, PT ;  /* 0x000000ff5000720c */ /* 0x000fe20003f45270 */
[----:B------:R-:W-:Y:S01]  /*7660*/  UIADD3 UR41, UPT, UPT, UR41, 0x2, URZ ;  /* 0x0000000229297890 */ /* 0x000fe2000fffe0ff */
[----:B------:R-:W-:Y:S01]  /*7670*/  ISETP.NE.AND P0, PT, R82, 0x2, PT ;  /* 0x000000025200780c */ /* 0x000fe20003f05270 */
[----:B------:R-:W-:Y:S01]  /*7680*/  IMAD.IADD R20, R29, 0x1, R66 ;  /* 0x000000011d147824 */ /* 0x000fe200078e0242 */
[----:B------:R-:W-:Y:S01]  /*7690*/  ISETP.NE.AND P1, PT, R0, 0x4, PT ;  /* 0x000000040000780c */ /* 0x000fe20003f25270 */
[----:B------:R-:W-:Y:S01]  /*76a0*/  IMAD.IADD R21, R31, 0x1, R68 ;  /* 0x000000011f157824 */ /* 0x000fe200078e0244 */
[----:B--2---:R-:W-:Y:S02]  /*76b0*/  SEL R2, RZ, 0x1, P0 ;  /* 0x00000001ff027807 */ /* 0x004fe40000000000 */
[----:B------:R-:W-:Y:S02]  /*76c0*/  SEL R3, RZ, 0x1, P1 ;  /* 0x00000001ff037807 */ /* 0x000fe40000800000 */
[----:B------:R-:W-:Y:S02]  /*76d0*/  LOP3.LUT R75, R75, R2, RZ, 0x3c, !PT ;  /* 0x000000024b4b7212 */ /* 0x000fe400078e3cff */
[----:B------:R-:W-:Y:S02]  /*76e0*/  LOP3.LUT R76, R76, R3, RZ, 0x3c, !PT ;  /* 0x000000034c4c7212 */ /* 0x000fe400078e3cff */
[----:B------:R-:W-:Y:S02]  /*76f0*/  @P2 R2UR UR60, R74 ;  /* 0x000000004a3c22ca */ /* 0x000fe400000e0000 */
[----:B------:R-:W-:Y:S02]  /*7700*/  SEL R82, R82, RZ, P0 ;  /* 0x000000ff52527207 */ /* 0x000fe40000000000 */
[----:B------:R-:W-:Y:S01]  /*7710*/  SEL R30, R0, RZ, P1 ;  /* 0x000000ff001e7207 */ /* 0x000fe20000800000 */
[----:B------:R-:W-:Y:S10]  /*7720*/  @P2 BRA `(.L_x_113) ;  /* 0xffffffdc00342947 */ /* 0x000ff4000383ffff */
[----:B------:R-:W-:-:S09]  /*7730*/  UISETP.NE.AND UP0, UPT, UR43, URZ, UPT ;  /* 0x000000ff2b00728c */ /* 0x000fd2000bf05270 */
[----:B------:R-:W-:Y:S05]  /*7740*/  BRA.U !UP0, `(.L_x_114) ;  /* 0x0000000108487547 */ /* 0x000fea000b800000 */
[----:B------:R-:W2:Y:S02]  /*7750*/  LDCU.64 UR4, c[0x0][0x890] ;  /* 0x00011200ff0477ac */ /* 0x000ea40008000a00 */
[----:B--2---:R-:W-:-:S04]  /*7760*/  UISETP.NE.U32.AND UP0, UPT, UR4, URZ, UPT ;  /* 0x000000ff0400728c */ /* 0x004fc8000bf05070 */
[----:B------:R-:W-:-:S09]  /*7770*/  UISETP.NE.AND.EX UP0, UPT, UR5, URZ, UPT, UP0 ;  /* 0x000000ff0500728c */ /* 0x000fd2000bf05300 */
[----:B------:R-:W-:Y:S05]  /*7780*/  BRA.U UP0, `(.L_x_115) ;  /* 0x00000001000c7547 */ /* 0x000fea000b800000 */
[----:B------:R-:W-:-:S13]  /*7790*/  FSETP.NEU.AND P0, PT, R35, RZ, PT ;  /* 0x000000ff2300720b */ /* 0x000fda0003f0d000 */
[----:B------:R-:W-:Y:S05]  /*77a0*/  @!P0 EXIT ;  /* 0x000000000000894d */ /* 0x000fea0003800000 */
[----:B------:R-:W-:Y:S05]  /*77b0*/  BRA `(.L_x_114) ;  /* 0x00000000002c7947 */ /* 0x000fea0003800000 */
.L_x_115:
[----:B------:R-:W-:Y:S01]  /*77c0*/  ISETP.NE.AND P0, PT, R81, RZ, PT ;  /* 0x000000ff5100720c */ /* 0x000fe20003f05270 */
[----:B------:R-:W-:-:S12]  /*77d0*/  BSSY.RECONVERGENT B0, `(.L_x_114) ;  /* 0x0000009000007945 */ /* 0x000fd80003800200 */
[----:B------:R-:W-:Y:S05]  /*77e0*/  @P0 BRA `(.L_x_116) ;  /* 0x0000000000140947 */ /* 0x000fea0003800000 */
[----:B------:R-:W2:Y:S02]  /*77f0*/  LDCU.64 UR4, c[0x0][0x888] ;  /* 0x00011100ff0477ac */ /* 0x000ea40008000a00 */
[----:B--2---:R-:W-:-:S04]  /*7800*/  ISETP.NE.U32.AND P0, PT, RZ, UR4, PT ;  /* 0x00000004ff007c0c */ /* 0x004fc8000bf05070 */
[----:B------:R-:W-:-:S13]  /*7810*/  ISETP.NE.AND.EX P0, PT, RZ, UR5, PT, P0 ;  /* 0x00000005ff007c0c */ /* 0x000fda000bf05300 */
[----:B------:R-:W-:Y:S05]  /*7820*/  @!P0 EXIT ;  /* 0x000000000000894d */ /* 0x000fea0003800000 */
[----:B------:R-:W-:Y:S05]  /*7830*/  BRA `(.L_x_117) ;  /* 0x0000000000087947 */ /* 0x000fea0003800000 */
.L_x_116:
[----:B------:R-:W-:-:S13]  /*7840*/  FSETP.NEU.AND P0, PT, R35, RZ, PT ;  /* 0x000000ff2300720b */ /* 0x000fda0003f0d000 */
[----:B------:R-:W-:Y:S05]  /*7850*/  @!P0 EXIT ;  /* 0x000000000000894d */ /* 0x000fea0003800000 */
.L_x_117:
[----:B------:R-:W-:Y:S05]  /*7860*/  BSYNC.RECONVERGENT B0 ;  /* 0x0000000000007941 */ /* 0x000fea0003800200 */
.L_x_114:
[----:B------:R-:W-:Y:S01]  /*7870*/  ULEA UR4, UR40, UR36, 0x3 ;  /* 0x0000002428047291 */ /* 0x000fe2000f8e18ff */
[----:B------:R-:W-:-:S04]  /*7880*/  DEPBAR.LE SB0, 0x0 ;  /* 0x000080000000791a */ /* 0x000fc80000000000 */
[----:B------:R-:W-:-:S04]  /*7890*/  UIADD3 UR4, UPT, UPT, UR4, 0x48, URZ ;  /* 0x0000004804047890 */ /* 0x000fc8000fffe0ff */
[----:B------:R-:W-:-:S09]  /*78a0*/  UPRMT UR4, UR53, 0x654, UR4 ;  /* 0x0000065435047896 */ /* 0x000fd20008000004 */
[----:B------:R-:W-:Y:S01]  /*78b0*/  SYNCS.ARRIVE.TRANS64.RED.A1T0 RZ, [UR4], RZ ;  /* 0x000000ffffff79a7 */ /* 0x000fe20008100404 */
[----:B------:R-:W-:Y:S05]  /*78c0*/  EXIT ;  /* 0x000000000000794d */ /* 0x000fea0003800000 */
.L_x_19:
[----:B--2---:R2:W1:Y:S02]  /*78d0*/  SYNCS.PHASECHK.TRANS64.TRYWAIT P0, [R3+URZ+0xe0], R2 ;  /* 0x0000e002030075a7 */ /* 0x00446400080011ff */
[----:B-1----:R-:W-:Y:S05]  /*78e0*/  @!P0 NANOSLEEP.SYNCS 0x989680 ;  /* 0x009896800000895d */ /* 0x002fea0003900000 */
[----:B------:R-:W1:Y:S02]  /*78f0*/  @!P0 SYNCS.PHASECHK.TRANS64 P0, [R3+URZ+0xe0], R2 ;  /* 0x0000e002030085a7 */ /* 0x000e6400080010ff */
[----:B-1----:R-:W-:Y:S05]  /*7900*/  @!P0 BRA `(.L_x_19) ;  /* 0xfffffffc00f08947 */ /* 0x002fea000383ffff */
[----:B------:R-:W-:Y:S05]  /*7910*/  BRA `(.L_x_118) ;  /* 0xffffff9c00247947 */ /* 0x000fea000383ffff */
.L_x_22:
[----:B-1----:R-:W-:-:S07]  /*7920*/  MOV R2, UR57 ;  /* 0x0000003900027c02 */ /* 0x002fce0008000f00 */
.L_x_119:
[----:B-1----:R1:W2:Y:S02]  /*7930*/  SYNCS.PHASECHK.TRANS64.TRYWAIT P0, [R2+URZ+0x18], R5 ;  /* 0x00001805020075a7 */ /* 0x0022a400080011ff */
[----:B--2---:R-:W-:Y:S05]  /*7940*/  @!P0 NANOSLEEP.SYNCS 0x989680 ;  /* 0x009896800000895d */ /* 0x004fea0003900000 */
[----:B------:R-:W2:Y:S02]  /*7950*/  @!P0 SYNCS.PHASECHK.TRANS64 P0, [R2+URZ+0x18], R5 ;  /* 0x00001805020085a7 */ /* 0x000ea400080010ff */
[----:B--2---:R-:W-:Y:S05]  /*7960*/  @!P0 BRA `(.L_x_119) ;  /* 0xfffffffc00f08947 */ /* 0x004fea000383ffff */
[----:B------:R-:W-:Y:S05]  /*7970*/  BRA `(.L_x_21) ;  /* 0xffffff9c00747947 */ /* 0x000fea000383ffff */
.L_x_30:
[----:B------:R-:W-:-:S07]  /*7980*/  MOV R2, UR57 ;  /* 0x0000003900027c02 */ /* 0x000fce0008000f00 */
.L_x_120:
[----:B-1----:R1:W2:Y:S02]  /*7990*/  SYNCS.PHASECHK.TRANS64.TRYWAIT P0, [R2+URZ+0x18], R5 ;  /* 0x00001805020075a7 */ /* 0x0022a400080011ff */
[----:B--2---:R-:W-:Y:S05]  /*79a0*/  @!P0 NANOSLEEP.SYNCS 0x989680 ;  /* 0x009896800000895d */ /* 0x004fea0003900000 */
[----:B------:R-:W2:Y:S02]  /*79b0*/  @!P0 SYNCS.PHASECHK.TRANS64 P0, [R2+URZ+0x18], R5 ;  /* 0x00001805020085a7 */ /* 0x000ea400080010ff */
[----:B--2---:R-:W-:Y:S05]  /*79c0*/  @!P0 BRA `(.L_x_120) ;  /* 0xfffffffc00f08947 */ /* 0x004fea000383ffff */
[----:B------:R-:W-:Y:S05]  /*79d0*/  BRA `(.L_x_29) ;  /* 0xffffffa000b07947 */ /* 0x000fea000383ffff */
.L_x_36:
[----:B-1----:R1:W2:Y:S02]  /*79e0*/  SYNCS.PHASECHK.TRANS64.TRYWAIT P0, [R2+URZ+0x70], R3 ;  /* 0x00007003020075a7 */ /* 0x0022a400080011ff */
[----:B--2---:R-:W-:Y:S05]  /*79f0*/  @!P0 NANOSLEEP.SYNCS 0x989680 ;  /* 0x009896800000895d */ /* 0x004fea0003900000 */
[----:B------:R-:W2:Y:S02]  /*7a00*/  @!P0 SYNCS.PHASECHK.TRANS64 P0, [R2+URZ+0x70], R3 ;  /* 0x00007003020085a7 */ /* 0x000ea400080010ff */
[----:B--2---:R-:W-:Y:S05]  /*7a10*/  @!P0 BRA `(.L_x_36) ;  /* 0xfffffffc00f08947 */ /* 0x004fea000383ffff */
[----:B------:R-:W-:Y:S05]  /*7a20*/  BRA `(.L_x_121) ;  /* 0xffffffa400cc7947 */ /* 0x000fea000383ffff */
.L_x_40:
[----:B----4-:R-:W-:-:S07]  /*7a30*/  MOV R0, UR4 ;  /* 0x0000000400007c02 */ /* 0x010fce0008000f00 */
.L_x_122:
[----:B-1----:R1:W2:Y:S02]  /*7a40*/  SYNCS.PHASECHK.TRANS64.TRYWAIT P0, [R0+URZ], R3 ;  /* 0x00000003000075a7 */ /* 0x0022a400080011ff */
[----:B--2---:R-:W-:Y:S05]  /*7a50*/  @!P0 NANOSLEEP.SYNCS 0x989680 ;  /* 0x009896800000895d */ /* 0x004fea0003900000 */
[----:B------:R-:W2:Y:S02]  /*7a60*/  @!P0 SYNCS.PHASECHK.TRANS64 P0, [R0+URZ], R3 ;  /* 0x00000003000085a7 */ /* 0x000ea400080010ff */
[----:B--2---:R-:W-:Y:S05]  /*7a70*/  @!P0 BRA `(.L_x_122) ;  /* 0xfffffffc00f08947 */ /* 0x004fea000383ffff */
[----:B------:R-:W-:Y:S05]  /*7a80*/  BRA `(.L_x_123) ;  /* 0xffffffac003c7947 */ /* 0x000fea000383ffff */
.L_x_41:
[----:B----4-:R-:W-:-:S07]  /*7a90*/  MOV R0, UR5 ;  /* 0x0000000500007c02 */ /* 0x010fce0008000f00 */
.L_x_124:
[----:B-1----:R1:W2:Y:S02]  /*7aa0*/  SYNCS.PHASECHK.TRANS64.TRYWAIT P0, [R0+URZ], R3 ;  /* 0x00000003000075a7 */ /* 0x0022a400080011ff */
[----:B--2---:R-:W-:Y:S05]  /*7ab0*/  @!P0 NANOSLEEP.SYNCS 0x989680 ;  /* 0x009896800000895d */ /* 0x004fea0003900000 */
[----:B------:R-:W2:Y:S02]  /*7ac0*/  @!P0 SYNCS.PHASECHK.TRANS64 P0, [R0+URZ], R3 ;  /* 0x00000003000085a7 */ /* 0x000ea400080010ff */
[----:B--2---:R-:W-:Y:S05]  /*7ad0*/  @!P0 BRA `(.L_x_124) ;  /* 0xfffffffc00f08947 */ /* 0x004fea000383ffff */
[----:B------:R-:W-:Y:S05]  /*7ae0*/  BRA `(.L_x_125) ;  /* 0xffffffac00487947 */ /* 0x000fea000383ffff */
.L_x_44:
[----:B-1----:R1:W2:Y:S02]  /*7af0*/  SYNCS.PHASECHK.TRANS64.TRYWAIT P0, [R0+URZ+0xd0], R5 ;  /* 0x0000d005000075a7 */ /* 0x0022a400080011ff */
[----:B--2---:R-:W-:Y:S05]  /*7b00*/  @!P0 NANOSLEEP.SYNCS 0x989680 ;  /* 0x009896800000895d */ /* 0x004fea0003900000 */
[----:B------:R-:W2:Y:S02]  /*7b10*/  @!P0 SYNCS.PHASECHK.TRANS64 P0, [R0+URZ+0xd0], R5 ;  /* 0x0000d005000085a7 */ /* 0x000ea400080010ff */
[----:B--2---:R-:W-:Y:S05]  /*7b20*/  @!P0 BRA `(.L_x_44) ;  /* 0xfffffffc00f08947 */ /* 0x004fea000383ffff */
[----:B------:R-:W-:Y:S05]  /*7b30*/  BRA `(.L_x_126) ;  /* 0xffffffac00a47947 */ /* 0x000fea000383ffff */
.L_x_45:
[----:B------:R-:W-:-:S07]  /*7b40*/  MOV R0, UR4 ;  /* 0x0000000400007c02 */ /* 0x000fce0008000f00 */
.L_x_127:
[----:B-1----:R1:W2:Y:S02]  /*7b50*/  SYNCS.PHASECHK.TRANS64.TRYWAIT P0, [R0+URZ+0x80], R5 ;  /* 0x00008005000075a7 */ /* 0x0022a400080011ff */
[----:B--2---:R-:W-:Y:S05]  /*7b60*/  @!P0 NANOSLEEP.SYNCS 0x989680 ;  /* 0x009896800000895d */ /* 0x004fea0003900000 */
[----:B------:R-:W2:Y:S02]  /*7b70*/  @!P0 SYNCS.PHASECHK.TRANS64 P0, [R0+URZ+0x80], R5 ;  /* 0x00008005000085a7 */ /* 0x000ea400080010ff */
[----:B--2---:R-:W-:Y:S05]  /*7b80*/  @!P0 BRA `(.L_x_127) ;  /* 0xfffffffc00f08947 */ /* 0x004fea000383ffff */
[----:B------:R-:W-:Y:S05]  /*7b90*/  BRA `(.L_x_128) ;  /* 0xffffffac00b47947 */ /* 0x000fea000383ffff */
.L_x_46:
[----:B-1----:R1:W2:Y:S02]  /*7ba0*/  SYNCS.PHASECHK.TRANS64.TRYWAIT P1, [R0+URZ+0x70], R5 ;  /* 0x00007005000075a7 */ /* 0x0022a400080211ff */
[----:B--2---:R-:W-:Y:S05]  /*7bb0*/  @!P1 NANOSLEEP.SYNCS 0x989680 ;  /* 0x009896800000995d */ /* 0x004fea0003900000 */
[----:B------:R-:W2:Y:S02]  /*7bc0*/  @!P1 SYNCS.PHASECHK.TRANS64 P1, [R0+URZ+0x70], R5 ;  /* 0x00007005000095a7 */ /* 0x000ea400080210ff */
[----:B--2---:R-:W-:Y:S05]  /*7bd0*/  @!P1 BRA `(.L_x_46) ;  /* 0xfffffffc00f09947 */ /* 0x004fea000383ffff */
[----:B------:R-:W-:Y:S05]  /*7be0*/  BRA `(.L_x_129) ;  /* 0xffffffac00e47947 */ /* 0x000fea000383ffff */
.L_x_49:
[----:B------:R-:W-:-:S07]  /*7bf0*/  MOV R0, UR4 ;  /* 0x0000000400007c02 */ /* 0x000fce0008000f00 */
.L_x_130:
[----:B-1----:R1:W2:Y:S02]  /*7c00*/  SYNCS.PHASECHK.TRANS64.TRYWAIT P0, [R0+URZ+0x80], R3 ;  /* 0x00008003000075a7 */ /* 0x0022a400080011ff */
[----:B--2---:R-:W-:Y:S05]  /*7c10*/  @!P0 NANOSLEEP.SYNCS 0x989680 ;  /* 0x009896800000895d */ /* 0x004fea0003900000 */
[----:B------:R-:W2:Y:S02]  /*7c20*/  @!P0 SYNCS.PHASECHK.TRANS64 P0, [R0+URZ+0x80], R3 ;  /* 0x00008003000085a7 */ /* 0x000ea400080010ff */
[----:B--2---:R-:W-:Y:S05]  /*7c30*/  @!P0 BRA `(.L_x_130) ;  /* 0xfffffffc00f08947 */ /* 0x004fea000383ffff */
[----:B------:R-:W-:Y:S05]  /*7c40*/  BRA `(.L_x_48) ;  /* 0xffffffb000387947 */ /* 0x000fea000383ffff */
.L_x_56:
[----:B-1----:R1:W2:Y:S02]  /*7c50*/  SYNCS.PHASECHK.TRANS64.TRYWAIT P1, [R0+URZ+0x70], R5 ;  /* 0x00007005000075a7 */ /* 0x0022a400080211ff */
[----:B--2---:R-:W-:Y:S05]  /*7c60*/  @!P1 NANOSLEEP.SYNCS 0x989680 ;  /* 0x009896800000995d */ /* 0x004fea0003900000 */
[----:B------:R-:W2:Y:S02]  /*7c70*/  @!P1 SYNCS.PHASECHK.TRANS64 P1, [R0+URZ+0x70], R5 ;  /* 0x00007005000095a7 */ /* 0x000ea400080210ff */
[----:B--2---:R-:W-:Y:S05]  /*7c80*/  @!P1 BRA `(.L_x_56) ;  /* 0xfffffffc00f09947 */ /* 0x004fea000383ffff */
[----:B------:R-:W-:Y:S05]  /*7c90*/  BRA `(.L_x_131) ;  /* 0xffffffb4009c7947 */ /* 0x000fea000383ffff */
.L_x_57:
[----:B------:R-:W-:-:S07]  /*7ca0*/  MOV R3, UR75 ;  /* 0x0000004b00037c02 */ /* 0x000fce0008000f00 */
.L_x_132:
[----:B-1----:R1:W2:Y:S02]  /*7cb0*/  SYNCS.PHASECHK.TRANS64.TRYWAIT P0, [R3+URZ+0xb0], R0 ;  /* 0x0000b000030075a7 */ /* 0x0022a400080011ff */
[----:B--2---:R-:W-:Y:S05]  /*7cc0*/  @!P0 NANOSLEEP.SYNCS 0x989680 ;  /* 0x009896800000895d */ /* 0x004fea0003900000 */
[----:B------:R-:W2:Y:S02]  /*7cd0*/  @!P0 SYNCS.PHASECHK.TRANS64 P0, [R3+URZ+0xb0], R0 ;  /* 0x0000b000030085a7 */ /* 0x000ea400080010ff */
[----:B--2---:R-:W-:Y:S05]  /*7ce0*/  @!P0 BRA `(.L_x_132) ;  /* 0xfffffffc00f08947 */ /* 0x004fea000383ffff */
[----:B------:R-:W-:Y:S05]  /*7cf0*/  BRA `(.L_x_133) ;  /* 0xffffffb400f07947 */ /* 0x000fea000383ffff */
.L_x_60:
[----:B------:R-:W-:Y:S07]  /*7d00*/  MOV R0, UR5 ;  /* 0x0000000500007c02 */ /* 0x000fee0008000f00 */
.L_x_134:
[----:B-1----:R1:W2:Y:S02]  /*7d10*/  SYNCS.PHASECHK.TRANS64.TRYWAIT P0, [R0+URZ], R3 ;  /* 0x00000003000075a7 */ /* 0x0022a400080011ff */
[----:B--2---:R-:W-:Y:S05]  /*7d20*/  @!P0 NANOSLEEP.SYNCS 0x989680 ;  /* 0x009896800000895d */ /* 0x004fea0003900000 */
[----:B------:R-:W2:Y:S02]  /*7d30*/  @!P0 SYNCS.PHASECHK.TRANS64 P0, [R0+URZ], R3 ;  /* 0x00000003000085a7 */ /* 0x000ea400080010ff */
[----:B--2---:R-:W-:Y:S05]  /*7d40*/  @!P0 BRA `(.L_x_134) ;  /* 0xfffffffc00f08947 */ /* 0x004fea000383ffff */
[----:B------:R-:W-:Y:S05]  /*7d50*/  BRA `(.L_x_59) ;  /* 0xffffffb8000c7947 */ /* 0x000fea000383ffff */
.L_x_63:
[----:B------:R-:W-:-:S07]  /*7d60*/  MOV R0, UR4 ;  /* 0x0000000400007c02 */ /* 0x000fce0008000f00 */
.L_x_135:
[----:B--2---:R2:W3:Y:S02]  /*7d70*/  SYNCS.PHASECHK.TRANS64.TRYWAIT P0, [R0+URZ], R3 ;  /* 0x00000003000075a7 */ /* 0x0044e400080011ff */
[----:B---3--:R-:W-:Y:S05]  /*7d80*/  @!P0 NANOSLEEP.SYNCS 0x989680 ;  /* 0x009896800000895d */ /* 0x008fea0003900000 */
[----:B------:R-:W3:Y:S02]  /*7d90*/  @!P0 SYNCS.PHASECHK.TRANS64 P0, [R0+URZ], R3 ;  /* 0x00000003000085a7 */ /* 0x000ee400080010ff */
[----:B---3--:R-:W-:Y:S05]  /*7da0*/  @!P0 BRA `(.L_x_135) ;  /* 0xfffffffc00f08947 */ /* 0x008fea000383ffff */
[----:B------:R-:W-:Y:S05]  /*7db0*/  BRA `(.L_x_136) ;  /* 0xffffffc000147947 */ /* 0x000fea000383ffff */
.L_x_64:
[----:B------:R-:W-:-:S07]  /*7dc0*/  MOV R0, UR5 ;  /* 0x0000000500007c02 */ /* 0x000fce0008000f00 */
.L_x_137:
[----:B-1----:R1:W2:Y:S02]  /*7dd0*/  SYNCS.PHASECHK.TRANS64.TRYWAIT P0, [R0+URZ], R3 ;  /* 0x00000003000075a7 */ /* 0x0022a400080011ff */
[----:B--2---:R-:W-:Y:S05]  /*7de0*/  @!P0 NANOSLEEP.SYNCS 0x989680 ;  /* 0x009896800000895d */ /* 0x004fea0003900000 */
[----:B------:R-:W2:Y:S02]  /*7df0*/  @!P0 SYNCS.PHASECHK.TRANS64 P0, [R0+URZ], R3 ;  /* 0x00000003000085a7 */ /* 0x000ea400080010ff */
[----:B--2---:R-:W-:Y:S05]  /*7e00*/  @!P0 BRA `(.L_x_137) ;  /* 0xfffffffc00f08947 */ /* 0x004fea000383ffff */
[----:B------:R-:W-:Y:S05]  /*7e10*/  BRA `(.L_x_138) ;  /* 0xffffffc000207947 */ /* 0x000fea000383ffff */
.L_x_65:
[----:B------:R-:W-:-:S07]  /*7e20*/  MOV R0, UR5 ;  /* 0x0000000500007c02 */ /* 0x000fce0008000f00 */
.L_x_139:
[----:B-1----:R1:W2:Y:S02]  /*7e30*/  SYNCS.PHASECHK.TRANS64.TRYWAIT P0, [R0+URZ], R3 ;  /* 0x00000003000075a7 */ /* 0x0022a400080011ff */
[----:B--2---:R-:W-:Y:S05]  /*7e40*/  @!P0 NANOSLEEP.SYNCS 0x989680 ;  /* 0x009896800000895d */ /* 0x004fea0003900000 */
[----:B------:R-:W2:Y:S02]  /*7e50*/  @!P0 SYNCS.PHASECHK.TRANS64 P0, [R0+URZ], R3 ;  /* 0x00000003000085a7 */ /* 0x000ea400080010ff */
[----:B--2---:R-:W-:Y:S05]  /*7e60*/  @!P0 BRA `(.L_x_139) ;  /* 0xfffffffc00f08947 */ /* 0x004fea000383ffff */
[----:B------:R-:W-:Y:S05]  /*7e70*/  BRA `(.L_x_140) ;  /* 0xffffffc0002c7947 */ /* 0x000fea000383ffff */
.L_x_66:
[----:B------:R-:W-:-:S07]  /*7e80*/  MOV R0, UR4 ;  /* 0x0000000400007c02 */ /* 0x000fce0008000f00 */
.L_x_141:
[----:B-1----:R1:W2:Y:S02]  /*7e90*/  SYNCS.PHASECHK.TRANS64.TRYWAIT P0, [R0+URZ], R3 ;  /* 0x00000003000075a7 */ /* 0x0022a400080011ff */
[----:B--2---:R-:W-:Y:S05]  /*7ea0*/  @!P0 NANOSLEEP.SYNCS 0x989680 ;  /* 0x009896800000895d */ /* 0x004fea0003900000 */
[----:B------:R-:W2:Y:S02]  /*7eb0*/  @!P0 SYNCS.PHASECHK.TRANS64 P0, [R0+URZ], R3 ;  /* 0x00000003000085a7 */ /* 0x000ea400080010ff */
[----:B--2---:R-:W-:Y:S05]  /*7ec0*/  @!P0 BRA `(.L_x_141) ;  /* 0xfffffffc00f08947 */ /* 0x004fea000383ffff */
[----:B------:R-:W-:Y:S05]  /*7ed0*/  BRA `(.L_x_142) ;  /* 0xffffffc000387947 */ /* 0x000fea000383ffff */
.L_x_71:
[----:B--2---:R2:W3:Y:S02]  /*7ee0*/  SYNCS.PHASECHK.TRANS64.TRYWAIT P0, [R0+URZ+0x70], R3 ;  /* 0x00007003000075a7 */ /* 0x0044e400080011ff */
[----:B---3--:R-:W-:Y:S05]  /*7ef0*/  @!P0 NANOSLEEP.SYNCS 0x989680 ;  /* 0x009896800000895d */ /* 0x008fea0003900000 */
[----:B------:R-:W3:Y:S02]  /*7f00*/  @!P0 SYNCS.PHASECHK.TRANS64 P0, [R0+URZ+0x70], R3 ;  /* 0x00007003000085a7 */ /* 0x000ee400080010ff */
[----:B---3--:R-:W-:Y:S05]  /*7f10*/  @!P0 BRA `(.L_x_71) ;  /* 0xfffffffc00f08947 */ /* 0x008fea000383ffff */
[----:B------:R-:W-:Y:S05]  /*7f20*/  BRA `(.L_x_143) ;  /* 0xffffffc400387947 */ /* 0x000fea000383ffff */
.L_x_74:
[----:B------:R-:W-:Y:S07]  /*7f30*/  MOV R0, UR13 ;  /* 0x0000000d00007c02 */ /* 0x000fee0008000f00 */
.L_x_144:
[----:B--2---:R2:W3:Y:S02]  /*7f40*/  SYNCS.PHASECHK.TRANS64.TRYWAIT P0, [R0+URZ+0x68], R3 ;  /* 0x00006803000075a7 */ /* 0x0044e400080011ff */
[----:B---3--:R-:W-:Y:S05]  /*7f50*/  @!P0 NANOSLEEP.SYNCS 0x989680 ;  /* 0x009896800000895d */ /* 0x008fea0003900000 */
[----:B------:R-:W3:Y:S02]  /*7f60*/  @!P0 SYNCS.PHASECHK.TRANS64 P0, [R0+URZ+0x68], R3 ;  /* 0x00006803000085a7 */ /* 0x000ee400080010ff */
[----:B---3--:R-:W-:Y:S05]  /*7f70*/  @!P0 BRA `(.L_x_144) ;  /* 0xfffffffc00f08947 */ /* 0x008fea000383ffff */
[----:B------:R-:W-:Y:S05]  /*7f80*/  BRA `(.L_x_73) ;  /* 0xffffffc800187947 */ /* 0x000fea000383ffff */
.L_x_77:
[----:B------:R-:W-:Y:S07]  /*7f90*/  MOV R0, UR4 ;  /* 0x0000000400007c02 */ /* 0x000fee0008000f00 */
.L_x_145:
[----:B-1----:R1:W2:Y:S02]  /*7fa0*/  SYNCS.PHASECHK.TRANS64.TRYWAIT P0, [R0+URZ+0x48], R3 ;  /* 0x00004803000075a7 */ /* 0x0022a400080011ff */
[----:B--2---:R-:W-:Y:S05]  /*7fb0*/  @!P0 NANOSLEEP.SYNCS 0x989680 ;  /* 0x009896800000895d */ /* 0x004fea0003900000 */
[----:B------:R-:W2:Y:S02]  /*7fc0*/  @!P0 SYNCS.PHASECHK.TRANS64 P0, [R0+URZ+0x48], R3 ;  /* 0x00004803000085a7 */ /* 0x000ea400080010ff */
[----:B--2---:R-:W-:Y:S05]  /*7fd0*/  @!P0 BRA `(.L_x_145) ;  /* 0xfffffffc00f08947 */ /* 0x004fea000383ffff */
[----:B------:R-:W-:Y:S05]  /*7fe0*/  BRA `(.L_x_146) ;  /* 0xffffffc800907947 */ /* 0x000fea000383ffff */
.L_x_78:
[----:B------:R-:W-:Y:S07]  /*7ff0*/  MOV R3, UR6 ;  /* 0x0000000600037c02 */ /* 0x000fee0008000f00 */
.L_x_147:
[----:B-1----:R1:W2:Y:S02]  /*8000*/  SYNCS.PHASECHK.TRANS64.TRYWAIT P0, [R3+URZ+0x48], R12 ;  /* 0x0000480c030075a7 */ /* 0x0022a400080011ff */
[----:B--2---:R-:W-:Y:S05]  /*8010*/  @!P0 NANOSLEEP.SYNCS 0x989680 ;  /* 0x009896800000895d */ /* 0x004fea0003900000 */
[----:B------:R-:W2:Y:S02]  /*8020*/  @!P0 SYNCS.PHASECHK.TRANS64 P0, [R3+URZ+0x48], R12 ;  /* 0x0000480c030085a7 */ /* 0x000ea400080010ff */
[----:B--2---:R-:W-:Y:S05]  /*8030*/  @!P0 BRA `(.L_x_147) ;  /* 0xfffffffc00f08947 */ /* 0x004fea000383ffff */
[----:B------:R-:W-:Y:S05]  /*8040*/  BRA `(.L_x_148) ;  /* 0xffffffcc00307947 */ /* 0x000fea000383ffff */
.L_x_80:
[----:B------:R-:W-:-:S07]  /*8050*/  MOV R0, UR4 ;  /* 0x0000000400007c02 */ /* 0x000fce0008000f00 */
.L_x_149:
[----:B-1----:R1:W3:Y:S02]  /*8060*/  SYNCS.PHASECHK.TRANS64.TRYWAIT P0, [R0+URZ], R3 ;  /* 0x00000003000075a7 */ /* 0x0022e400080011ff */
[----:B---3--:R-:W-:Y:S05]  /*8070*/  @!P0 NANOSLEEP.SYNCS 0x989680 ;  /* 0x009896800000895d */ /* 0x008fea0003900000 */
[----:B------:R-:W3:Y:S02]  /*8080*/  @!P0 SYNCS.PHASECHK.TRANS64 P0, [R0+URZ], R3 ;  /* 0x00000003000085a7 */ /* 0x000ee400080010ff */
[----:B---3--:R-:W-:Y:S05]  /*8090*/  @!P0 BRA `(.L_x_149) ;  /* 0xfffffffc00f08947 */ /* 0x008fea000383ffff */
[----:B------:R-:W-:Y:S05]  /*80a0*/  BRA `(.L_x_150) ;  /* 0xffffffcc00bc7947 */ /* 0x000fea000383ffff */
.L_x_81:
[----:B------:R-:W-:-:S07]  /*80b0*/  MOV R0, UR5 ;  /* 0x0000000500007c02 */ /* 0x000fce0008000f00 */
.L_x_151:
[----:B-1----:R1:W3:Y:S02]  /*80c0*/  SYNCS.PHASECHK.TRANS64.TRYWAIT P0, [R0+URZ], R3 ;  /* 0x00000003000075a7 */ /* 0x0022e400080011ff */
[----:B---3--:R-:W-:Y:S05]  /*80d0*/  @!P0 NANOSLEEP.SYNCS 0x989680 ;  /* 0x009896800000895d */ /* 0x008fea0003900000 */
[----:B------:R-:W3:Y:S02]  /*80e0*/  @!P0 SYNCS.PHASECHK.TRANS64 P0, [R0+URZ], R3 ;  /* 0x00000003000085a7 */ /* 0x000ee400080010ff */
[----:B---3--:R-:W-:Y:S05]  /*80f0*/  @!P0 BRA `(.L_x_151) ;  /* 0xfffffffc00f08947 */ /* 0x008fea000383ffff */
[----:B------:R-:W-:Y:S05]  /*8100*/  BRA `(.L_x_152) ;  /* 0xffffffcc00c87947 */ /* 0x000fea000383ffff */
.L_x_83:
[----:B--2---:R2:W4:Y:S02]  /*8110*/  SYNCS.PHASECHK.TRANS64.TRYWAIT P0, [R0+URZ+0x70], R3 ;  /* 0x00007003000075a7 */ /* 0x00452400080011ff */
[----:B----4-:R-:W-:Y:S05]  /*8120*/  @!P0 NANOSLEEP.SYNCS 0x989680 ;  /* 0x009896800000895d */ /* 0x010fea0003900000 */
[----:B------:R-:W4:Y:S02]  /*8130*/  @!P0 SYNCS.PHASECHK.TRANS64 P0, [R0+URZ+0x70], R3 ;  /* 0x00007003000085a7 */ /* 0x000f2400080010ff */
[----:B----4-:R-:W-:Y:S05]  /*8140*/  @!P0 BRA `(.L_x_83) ;  /* 0xfffffffc00f08947 */ /* 0x010fea000383ffff */
[----:B------:R-:W-:Y:S05]  /*8150*/  BRA `(.L_x_153) ;  /* 0xffffffd000bc7947 */ /* 0x000fea000383ffff */
.L_x_93:
[----:B-1----:R1:W3:Y:S02]  /*8160*/  SYNCS.PHASECHK.TRANS64.TRYWAIT P1, [R0+URZ+0x30], R5 ;  /* 0x00003005000075a7 */ /* 0x0022e400080211ff */
[----:B---3--:R-:W-:Y:S05]  /*8170*/  @!P1 NANOSLEEP.SYNCS 0x989680 ;  /* 0x009896800000995d */ /* 0x008fea0003900000 */
[----:B------:R-:W3:Y:S02]  /*8180*/  @!P1 SYNCS.PHASECHK.TRANS64 P1, [R0+URZ+0x30], R5 ;  /* 0x00003005000095a7 */ /* 0x000ee400080210ff */
[----:B---3--:R-:W-:Y:S05]  /*8190*/  @!P1 BRA `(.L_x_93) ;  /* 0xfffffffc00f09947 */ /* 0x008fea000383ffff */
[----:B------:R-:W-:Y:S05]  /*81a0*/  BRA `(.L_x_92) ;  /* 0xffffffdc00cc7947 */ /* 0x000fea000383ffff */
.L_x_95:
[----:B---3--:R3:W4:Y:S02]  /*81b0*/  SYNCS.PHASECHK.TRANS64.TRYWAIT P0, [R84+URZ+0x90], R7 ;  /* 0x00009007540075a7 */ /* 0x00872400080011ff */
[----:B----4-:R-:W-:Y:S05]  /*81c0*/  @!P0 NANOSLEEP.SYNCS 0x989680 ;  /* 0x009896800000895d */ /* 0x010fea0003900000 */
[----:B------:R-:W4:Y:S02]  /*81d0*/  @!P0 SYNCS.PHASECHK.TRANS64 P0, [R84+URZ+0x90], R7 ;  /* 0x00009007540085a7 */ /* 0x000f2400080010ff */
[----:B----4-:R-:W-:Y:S05]  /*81e0*/  @!P0 BRA `(.L_x_95) ;  /* 0xfffffffc00f08947 */ /* 0x010fea000383ffff */
[----:B------:R-:W-:Y:S05]  /*81f0*/  BRA `(.L_x_94) ;  /* 0xffffffe000447947 */ /* 0x000fea000383ffff */
.L_x_106:
[----:B-1----:R1:W2:Y:S02]  /*8200*/  SYNCS.PHASECHK.TRANS64.TRYWAIT P0, [R2+URZ+0x30], R5 ;  /* 0x00003005020075a7 */ /* 0x0022a400080011ff */
[----:B--2---:R-:W-:Y:S05]  /*8210*/  @!P0 NANOSLEEP.SYNCS 0x989680 ;  /* 0x009896800000895d */ /* 0x004fea0003900000 */
[----:B------:R-:W2:Y:S02]  /*8220*/  @!P0 SYNCS.PHASECHK.TRANS64 P0, [R2+URZ+0x30], R5 ;  /* 0x00003005020085a7 */ /* 0x000ea400080010ff */
[----:B--2---:R-:W-:Y:S05]  /*8230*/  @!P0 BRA `(.L_x_106) ;  /* 0xfffffffc00f08947 */ /* 0x004fea000383ffff */
[----:B------:R-:W-:Y:S05]  /*8240*/  BRA `(.L_x_105) ;  /* 0xffffffe8008c7947 */ /* 0x000fea000383ffff */
        .weak           $__internal_0_$__cuda_sm10x_tcgen05_guardrail_trap_col_being_dealloced_not_returned_by_alloc
        .type           $__internal_0_$__cuda_sm10x_tcgen05_guardrail_trap_col_being_dealloced_not_returned_by_alloc,@function
        .size           $__internal_0_$__cuda_sm10x_tcgen05_guardrail_trap_col_being_dealloced_not_returned_by_alloc,($__internal_1_$__cuda_sm10x_tcgen05_guardrail_trap_phase_invalid_during_alloc - $__internal_0_$__cuda_sm10x_tcgen05_guardrail_trap_col_being_dealloced_not_returned_by_alloc)
$__internal_0_$__cuda_sm10x_tcgen05_guardrail_trap_col_being_dealloced_not_returned_by_alloc:
[----:B------:R-:W-:Y:S05]  /*8250*/  BPT.TRAP 0x1 ;  /* 0x000000040000795c */ /* 0x000fea0000300000 */
[----:B------:R-:W-:-:S04]  /*8260*/  HFMA2 R3, -RZ, RZ, 0, 0 ;  /* 0x00000000ff037431 */ /* 0x000fc800000001ff */
[----:B------:R-:W-:Y:S05]  /*8270*/  RET.REL.NODEC R2 `(_ZN7cutlass13device_kernelINS_4gemm6kernel13GemmUniversalIN4cute5tupleIJiiiiEEENS1_10collective13CollectiveMmaINS1_35MainloopSm100TmaUmmaWarpSpecializedILi3ELi2ELi4ENS5_IJNS4_1CILi1EEESB_SB_EEEEENS5_IJNSA_ILi64EEESE_NSA_ILi128EEEEEENS_10tfloat32_tENS5_IJlSB_lEEESH_SI_NS4_8TiledMMAINS4_8MMA_AtomIJNS4_17SM100_MMA_TF32_SSISH_SH_fLi64ELi64ELNS4_4UMMA5MajorE0ELSN_0ELNSM_7ScaleInE0ELSO_0EEEEEENS4_6LayoutISC_NS5_IJNSA_ILi0EEESS_SS_EEEEENS5_IJNS4_10UnderscoreESV_SV_EEEEENS4_13SM90_TMA_LOADENS4_14ComposedLayoutINS4_7SwizzleILi3ELi4ELi3EEENS4_18smem_ptr_flag_bitsILi32EEENSR_INS5_IJNSA_ILi8EEENSA_ILi32EEEEEENS5_IJS15_SB_EEEEEEEvNS4_8identityESY_S19_vS1A_EENS_8epilogue10collective18CollectiveEpilogueINS1C_23Sm100TmaWarpSpecializedILi3ELi2ELi16ELb1ELb0EEEJSG_NS5_IJNSR_ISE_SB_EENSR_IS15_SB_EEEEESH_SI_SH_SI_NS1C_6fusion15FusionCallbacksIS1G_NS1K_17LinearCombinationISH_fSH_fLNS_15FloatRoundStyleE2EEESG_S1J_JEEENS4_5SM1004TMEM4LOAD26SM100_TMEM_LOAD_16dp128b8xESY_S19_NS4_17SM75_U32x4_LDSM_NENS4_14SM90_TMA_STOREES19_NS4_17SM90_U32x4_STSM_NENS4_39AutoVectorizingCopyWithAssumedAlignmentILi128EEEEEEvvEEEEvNT_6ParamsE) ;  /* 0xffffff7c02607950 */ /* 0x000fea0003c3ffff */
        .weak           $__internal_1_$__cuda_sm10x_tcgen05_guardrail_trap_phase_invalid_during_alloc
        .type           $__internal_1_$__cuda_sm10x_tcgen05_guardrail_trap_phase_invalid_during_alloc,@function
        .size           $__internal_1_$__cuda_sm10x_tcgen05_guardrail_trap_phase_invalid_during_alloc,($__internal_2_$__cuda_sm10x_tcgen05_guardrail_trap_unallocated_columns_being_dealloced - $__internal_1_$__cuda_sm10x_tcgen05_guardrail_trap_phase_invalid_during_alloc)
$__internal_1_$__cuda_sm10x_tcgen05_guardrail_trap_phase_invalid_during_alloc:
[----:B------:R-:W-:Y:S05]  /*8280*/  BPT.TRAP 0x1 ;  /* 0x000000040000795c */ /* 0x000fea0000300000 */
[----:B------:R-:W-:-:S04]  /*8290*/  MOV R3, 0x0 ;  /* 0x0000000000037802 */ /* 0x000fc80000000f00 */
[----:B------:R-:W-:Y:S05]  /*82a0*/  RET.REL.NODEC R2 `(_ZN7cutlass13device_kernelINS_4gemm6kernel13GemmUniversalIN4cute5tupleIJiiiiEEENS1_10collective13CollectiveMmaINS1_35MainloopSm100TmaUmmaWarpSpecializedILi3ELi2ELi4ENS5_IJNS4_1CILi1EEESB_SB_EEEEENS5_IJNSA_ILi64EEESE_NSA_ILi128EEEEEENS_10tfloat32_tENS5_IJlSB_lEEESH_SI_NS4_8TiledMMAINS4_8MMA_AtomIJNS4_17SM100_MMA_TF32_SSISH_SH_fLi64ELi64ELNS4_4UMMA5MajorE0ELSN_0ELNSM_7ScaleInE0ELSO_0EEEEEENS4_6LayoutISC_NS5_IJNSA_ILi0EEESS_SS_EEEEENS5_IJNS4_10UnderscoreESV_SV_EEEEENS4_13SM90_TMA_LOADENS4_14ComposedLayoutINS4_7SwizzleILi3ELi4ELi3EEENS4_18smem_ptr_flag_bitsILi32EEENSR_INS5_IJNSA_ILi8EEENSA_ILi32EEEEEENS5_IJS15_SB_EEEEEEEvNS4_8identityESY_S19_vS1A_EENS_8epilogue10collective18CollectiveEpilogueINS1C_23Sm100TmaWarpSpecializedILi3ELi2ELi16ELb1ELb0EEEJSG_NS5_IJNSR_ISE_SB_EENSR_IS15_SB_EEEEESH_SI_SH_SI_NS1C_6fusion15FusionCallbacksIS1G_NS1K_17LinearCombinationISH_fSH_fLNS_15FloatRoundStyleE2EEESG_S1J_JEEENS4_5SM1004TMEM4LOAD26SM100_TMEM_LOAD_16dp128b8xESY_S19_NS4_17SM75_U32x4_LDSM_NENS4_14SM90_TMA_STOREES19_NS4_17SM90_U32x4_STSM_NENS4_39AutoVectorizingCopyWithAssumedAlignmentILi128EEEEEEvvEEEEvNT_6ParamsE) ;  /* 0xffffff7c02547950 */ /* 0x000fea0003c3ffff */
        .weak           $__internal_2_$__cuda_sm10x_tcgen05_guardrail_trap_unallocated_columns_being_dealloced
        .type           $__internal_2_$__cuda_sm10x_tcgen05_guardrail_trap_unallocated_columns_being_dealloced,@function
        .size           $__internal_2_$__cuda_sm10x_tcgen05_guardrail_trap_unallocated_columns_being_dealloced,(.L_x_155 - $__internal_2_$__cuda_sm10x_tcgen05_guardrail_trap_unallocated_columns_being_dealloced)
$__internal_2_$__cuda_sm10x_tcgen05_guardrail_trap_unallocated_columns_being_dealloced:
[----:B------:R-:W-:Y:S05]  /*82b0*/  BPT.TRAP 0x1 ;  /* 0x000000040000795c */ /* 0x000fea0000300000 */
[----:B------:R-:W-:-:S04]  /*82c0*/  HFMA2 R3, -RZ, RZ, 0, 0 ;  /* 0x00000000ff037431 */ /* 0x000fc800000001ff */
[----:B------:R-:W-:Y:S05]  /*82d0*/  RET.REL.NODEC R2 `(_ZN7cutlass13device_kernelINS_4gemm6kernel13GemmUniversalIN4cute5tupleIJiiiiEEENS1_10collective13CollectiveMmaINS1_35MainloopSm100TmaUmmaWarpSpecializedILi3ELi2ELi4ENS5_IJNS4_1CILi1EEESB_SB_EEEEENS5_IJNSA_ILi64EEESE_NSA_ILi128EEEEEENS_10tfloat32_tENS5_IJlSB_lEEESH_SI_NS4_8TiledMMAINS4_8MMA_AtomIJNS4_17SM100_MMA_TF32_SSISH_SH_fLi64ELi64ELNS4_4UMMA5MajorE0ELSN_0ELNSM_7ScaleInE0ELSO_0EEEEEENS4_6LayoutISC_NS5_IJNSA_ILi0EEESS_SS_EEEEENS5_IJNS4_10UnderscoreESV_SV_EEEEENS4_13SM90_TMA_LOADENS4_14ComposedLayoutINS4_7SwizzleILi3ELi4ELi3EEENS4_18smem_ptr_flag_bitsILi32EEENSR_INS5_IJNSA_ILi8EEENSA_ILi32EEEEEENS5_IJS15_SB_EEEEEEEvNS4_8identityESY_S19_vS1A_EENS_8epilogue10collective18CollectiveEpilogueINS1C_23Sm100TmaWarpSpecializedILi3ELi2ELi16ELb1ELb0EEEJSG_NS5_IJNSR_ISE_SB_EENSR_IS15_SB_EEEEESH_SI_SH_SI_NS1C_6fusion15FusionCallbacksIS1G_NS1K_17LinearCombinationISH_fSH_fLNS_15FloatRoundStyleE2EEESG_S1J_JEEENS4_5SM1004TMEM4LOAD26SM100_TMEM_LOAD_16dp128b8xESY_S19_NS4_17SM75_U32x4_LDSM_NENS4_14SM90_TMA_STOREES19_NS4_17SM90_U32x4_STSM_NENS4_39AutoVectorizingCopyWithAssumedAlignmentILi128EEEEEEvvEEEEvNT_6ParamsE) ;  /* 0xffffff7c02487950 */ /* 0x000fea0003c3ffff */
.L_x_154:
[----:B------:R-:W-:-:S00]  /*82e0*/  BRA `(.L_x_154) ;  /* 0xfffffffc00fc7947 */ /* 0x000fc0000383ffff */
[----:B------:R-:W-:-:S00]  /*82f0*/  NOP ;  /* 0x0000000000007918 */ /* 0x000fc00000000000 */
        /* <DEDUP_REMOVED lines=8> */
.L_x_155:


//--------------------- .nv.global.init           --------------------------
	.section	.nv.global.init,"aw",@progbits
.nv.global.init:
	.type		$str$27,@object
	.size		$str$27,($str$28 - $str$27)
$str$27:
        /*0000*/ 	.byte	0x28, 0x61, 0x64, 0x64, 0x72, 0x65, 0x73, 0x73, 0x20, 0x26, 0x20, 0x6d, 0x61, 0x73, 0x6b, 0x29
        /*0010*/ 	.byte	0x20, 0x3d, 0x3d, 0x20, 0x30, 0x00
	.type		$str$28,@object
	.size		$str$28,($str$26 - $str$28)
$str$28:
        /*0016*/ 	.byte	0x2f, 0x74, 0x6d, 0x70, 0x2f, 0x63, 0x75, 0x74, 0x6c, 0x61, 0x73, 0x73, 0x5f, 0x73, 0x77, 0x65
        /*0026*/ 	.byte	0x65, 0x70, 0x5f, 0x73, 0x72, 0x63, 0x2f, 0x69, 0x6e, 0x63, 0x6c, 0x75, 0x64, 0x65, 0x2f, 0x63
        /*0036*/ 	.byte	0x75, 0x74, 0x65, 0x2f, 0x70, 0x6f, 0x69, 0x6e, 0x74, 0x65, 0x72, 0x5f, 0x66, 0x6c, 0x61, 0x67
        /*0046*/ 	.byte	0x67, 0x65, 0x64, 0x2e, 0x68, 0x70, 0x70, 0x00
	.type		$str$26,@object
	.size		$str$26,($str$25 - $str$26)
$str$26:
        /*004e*/ 	.byte	0x2f, 0x74, 0x6d, 0x70, 0x2f, 0x63, 0x75, 0x74, 0x6c, 0x61, 0x73, 0x73, 0x5f, 0x73, 0x77, 0x65
        /*005e*/ 	.byte	0x65, 0x70, 0x5f, 0x73, 0x72, 0x63, 0x2f, 0x69, 0x6e, 0x63, 0x6c, 0x75, 0x64, 0x65, 0x2f, 0x63
        /*006e*/ 	.byte	0x75, 0x74, 0x65, 0x2f, 0x61, 0x74, 0x6f, 0x6d, 0x2f, 0x63, 0x6f, 0x70, 0x79, 0x5f, 0x74, 0x72
        /*007e*/ 	.byte	0x61, 0x69, 0x74, 0x73, 0x5f, 0x73, 0x6d, 0x31, 0x30, 0x30, 0x2e, 0x68, 0x70, 0x70, 0x00
	.type		$str$25,@object
	.size		$str$25,(__unnamed_1 - $str$25)
$str$25:
        /*008d*/ 	.byte	0x28, 0x28, 0x75, 0x69, 0x6e, 0x74, 0x33, 0x32, 0x5f, 0x74, 0x28, 0x74, 0x68, 0x72, 0x65, 0x61
        /*009d*/ 	.byte	0x64, 0x49, 0x64, 0x78, 0x2e, 0x78, 0x29, 0x20, 0x2f, 0x20, 0x33, 0x32, 0x29, 0x20, 0x25, 0x20
        /*00ad*/ 	.byte	0x34, 0x29, 0x20, 0x3d, 0x3d, 0x20, 0x28, 0x28, 0x28, 0x74, 0x6d, 0x65, 0x6d, 0x5f, 0x61, 0x64
        /*00bd*/ 	.byte	0x64, 0x72, 0x20, 0x3e, 0x3e, 0x20, 0x31, 0x36, 0x29, 0x20, 0x2f, 0x20, 0x33, 0x32, 0x29, 0x20
        /*00cd*/ 	.byte	0x25, 0x20, 0x34, 0x29, 0x00
	.type		__unnamed_1,@object
	.size		__unnamed_1,(__unnamed_2 - __unnamed_1)
__unnamed_1:
        /*00d2*/ 	.byte	0x61, 0x75, 0x74, 0x6f, 0x20, 0x63, 0x75, 0x74, 0x65, 0x3a, 0x3a, 0x61, 0x73, 0x5f, 0x70, 0x6f
        /* <DEDUP_REMOVED lines=24> */
        /*0262*/ 	.byte	0x30, 0x34, 0x38, 0x3e, 0x3e, 0x3e, 0x3e, 0x5d, 0x00
	.type		__unnamed_2,@object
	.size		__unnamed_2,(.L_2 - __unnamed_2)
__unnamed_2:
        /* <DEDUP_REMOVED lines=45> */
        /*053b*/ 	.byte	0x3e, 0x3e, 0x3e, 0x5d, 0x00
.L_2:


//--------------------- .nv.shared._ZN7cutlass13device_kernelINS_4gemm6kernel13GemmUniversalIN4cute5tupleIJiiiiEEENS1_10collective13CollectiveMmaINS1_35MainloopSm100TmaUmmaWarpSpecializedILi3ELi2ELi4ENS5_IJNS4_1CILi1EEESB_SB_EEEEENS5_IJNSA_ILi64EEESE_NSA_ILi128EEEEEENS_10tfloat32_tENS5_IJlSB_lEEESH_SI_NS4_8TiledMMAINS4_8MMA_AtomIJNS4_17SM100_MMA_TF32_SSISH_SH_fLi64ELi64ELNS4_4UMMA5MajorE0ELSN_0ELNSM_7ScaleInE0ELSO_0EEEEEENS4_6LayoutISC_NS5_IJNSA_ILi0EEESS_SS_EEEEENS5_IJNS4_10UnderscoreESV_SV_EEEEENS4_13SM90_TMA_LOADENS4_14ComposedLayoutINS4_7SwizzleILi3ELi4ELi3EEENS4_18smem_ptr_flag_bitsILi32EEENSR_INS5_IJNSA_ILi8EEENSA_ILi32EEEEEENS5_IJS15_SB_EEEEEEEvNS4_8identityESY_S19_vS1A_EENS_8epilogue10collective18CollectiveEpilogueINS1C_23Sm100TmaWarpSpecializedILi3ELi2ELi16ELb1ELb0EEEJSG_NS5_IJNSR_ISE_SB_EENSR_IS15_SB_EEEEESH_SI_SH_SI_NS1C_6fusion15FusionCallbacksIS1G_NS1K_17LinearCombinationISH_fSH_fLNS_15FloatRoundStyleE2EEESG_S1J_JEEENS4_5SM1004TMEM4LOAD26SM100_TMEM_LOAD_16dp128b8xESY_S19_NS4_17SM75_U32x4_LDSM_NENS4_14SM90_TMA_STOREES19_NS4_17SM90_U32x4_STSM_NENS4_39AutoVectorizingCopyWithAssumedAlignmentILi128EEEEEEvvEEEEvNT_6ParamsE --------------------------
	.section	.nv.shared._ZN7cutlass13device_kernelINS_4gemm6kernel13GemmUniversalIN4cute5tupleIJiiiiEEENS1_10collective13CollectiveMmaINS1_35MainloopSm100TmaUmmaWarpSpecializedILi3ELi2ELi4ENS5_IJNS4_1CILi1EEESB_SB_EEEEENS5_IJNSA_ILi64EEESE_NSA_ILi128EEEEEENS_10tfloat32_tENS5_IJlSB_lEEESH_SI_NS4_8TiledMMAINS4_8MMA_AtomIJNS4_17SM100_MMA_TF32_SSISH_SH_fLi64ELi64ELNS4_4UMMA5MajorE0ELSN_0ELNSM_7ScaleInE0ELSO_0EEEEEENS4_6LayoutISC_NS5_IJNSA_ILi0EEESS_SS_EEEEENS5_IJNS4_10UnderscoreESV_SV_EEEEENS4_13SM90_TMA_LOADENS4_14ComposedLayoutINS4_7SwizzleILi3ELi4ELi3EEENS4_18smem_ptr_flag_bitsILi32EEENSR_INS5_IJNSA_ILi8EEENSA_ILi32EEEEEENS5_IJS15_SB_EEEEEEEvNS4_8identityESY_S19_vS1A_EENS_8epilogue10collective18CollectiveEpilogueINS1C_23Sm100TmaWarpSpecializedILi3ELi2ELi16ELb1ELb0EEEJSG_NS5_IJNSR_ISE_SB_EENSR_IS15_SB_EEEEESH_SI_SH_SI_NS1C_6fusion15FusionCallbacksIS1G_NS1K_17LinearCombinationISH_fSH_fLNS_15FloatRoundStyleE2EEESG_S1J_JEEENS4_5SM1004TMEM4LOAD26SM100_TMEM_LOAD_16dp128b8xESY_S19_NS4_17SM75_U32x4_LDSM_NENS4_14SM90_TMA_STOREES19_NS4_17SM90_U32x4_STSM_NENS4_39AutoVectorizingCopyWithAssumedAlignmentILi128EEEEEEvvEEEEvNT_6ParamsE,"aw",@nobits
	.sectionflags	@""
	.align	16
	.zero		1024


//--------------------- .nv.shared.reserved.0     --------------------------
	.section	.nv.shared.reserved.0,"aw",@nobits
	.weak		__nv_reservedSMEM_offset_0_alias
	.size		__nv_reservedSMEM_offset_0_alias, 0, 64
	.other		__nv_reservedSMEM_offset_0_alias,@"STO_CUDA_RESERVED_SHARED STV_DEFAULT"
__nv_reservedSMEM_offset_0_alias:
	.zero		0
.nv.shared.reserved.0:
	.zero		64
	.weak		__nv_reservedSMEM_tcgen05_partition
	.type		__nv_reservedSMEM_tcgen05_partition,@object
	.size		__nv_reservedSMEM_tcgen05_partition,(.L_0 - __nv_reservedSMEM_tcgen05_partition)
__nv_reservedSMEM_tcgen05_partition:
	.zero		32
.L_0:


//--------------------- .nv.global                --------------------------
	.section	.nv.global,"aw",@nobits
.nv.global:
	.type		_ZN40_INTERNAL_59159296_4_k_cu_54f05035_239054cute1_E,@object
	.size		_ZN40_INTERNAL_59159296_4_k_cu_54f05035_239054cute1_E,(_ZN40_INTERNAL_59159296_4_k_cu_54f05035_239054cuda3std3__45__cpo6cbeginE - _ZN40_INTERNAL_59159296_4_k_cu_54f05035_239054cute1_E)
_ZN40_INTERNAL_59159296_4_k_cu_54f05035_239054cute1_E:
	.zero		1
	.type		_ZN40_INTERNAL_59159296_4_k_cu_54f05035_239054cuda3std3__45__cpo6cbeginE,@object
	.size		_ZN40_INTERNAL_59159296_4_k_cu_54f05035_239054cuda3std3__45__cpo6cbeginE,(_ZN40_INTERNAL_59159296_4_k_cu_54f05035_239054cuda3std3__48in_placeE - _ZN40_INTERNAL_59159296_4_k_cu_54f05035_239054cuda3std3__45__cpo6cbeginE)
_ZN40_INTERNAL_59159296_4_k_cu_54f05035_239054cuda3std3__45__cpo6cbeginE:
	.zero		1
	.type		_ZN40_INTERNAL_59159296_4_k_cu_54f05035_239054cuda3std3__48in_placeE,@object
	.size		_ZN40_INTERNAL_59159296_4_k_cu_54f05035_239054cuda3std3__48in_placeE,(_ZN40_INTERNAL_59159296_4_k_cu_54f05035_239054cuda3std6ranges3__45__cpo9iter_moveE - _ZN40_INTERNAL_59159296_4_k_cu_54f05035_239054cuda3std3__48in_placeE)
_ZN40_INTERNAL_59159296_4_k_cu_54f05035_239054cuda3std3__48in_placeE:
	.zero		1
	.type		_ZN40_INTERNAL_59159296_4_k_cu_54f05035_239054cuda3std6ranges3__45__cpo9iter_moveE,@object
	.size		_ZN40_INTERNAL_59159296_4_k_cu_54f05035_239054cuda3std6ranges3__45__cpo9iter_moveE,(_ZN40_INTERNAL_59159296_4_k_cu_54f05035_239054cuda3std3__45__cpo5beginE - _ZN40_INTERNAL_59159296_4_k_cu_54f05035_239054cuda3std6ranges3__45__cpo9iter_moveE)
_ZN40_INTERNAL_59159296_4_k_cu_54f05035_239054cuda3std6ranges3__45__cpo9iter_moveE:
	.zero		1
	.type		_ZN40_INTERNAL_59159296_4_k_cu_54f05035_239054cuda3std3__45__cpo5beginE,@object
	.size		_ZN40_INTERNAL_59159296_4_k_cu_54f05035_239054cuda3std3__45__cpo5beginE,(_ZN40_INTERNAL_59159296_4_k_cu_54f05035_239054cuda3std3__442_GLOBAL__N__59159296_4_k_cu_54f05035_239056ignoreE - _ZN40_INTERNAL_59159296_4_k_cu_54f05035_239054cuda3std3__45__cpo5beginE)
_ZN40_INTERNAL_59159296_4_k_cu_54f05035_239054cuda3std3__45__cpo5beginE:
	.zero		1
	.type		_ZN40_INTERNAL_59159296_4_k_cu_54f05035_239054cuda3std3__442_GLOBAL__N__59159296_4_k_cu_54f05035_239056ignoreE,@object
	.size		_ZN40_INTERNAL_59159296_4_k_cu_54f05035_239054cuda3std3__442_GLOBAL__N__59159296_4_k_cu_54f05035_239056ignoreE,(_ZN40_INTERNAL_59159296_4_k_cu_54f05035_239054cute7productE - _ZN40_INTERNAL_59159296_4_k_cu_54f05035_239054cuda3std3__442_GLOBAL__N__59159296_4_k_cu_54f05035_239056ignoreE)
_ZN40_INTERNAL_59159296_4_k_cu_54f05035_239054cuda3std3__442_GLOBAL__N__59159296_4_k_cu_54f05035_239056ignoreE:
	.zero		1
	.type		_ZN40_INTERNAL_59159296_4_k_cu_54f05035_239054cute7productE,@object
	.size		_ZN40_INTERNAL_59159296_4_k_cu_54f05035_239054cute7productE,(_ZN40_INTERNAL_59159296_4_k_cu_54f05035_239054cuda3std3__45__cpo3endE - _ZN40_INTERNAL_59159296_4_k_cu_54f05035_239054cute7productE)
_ZN40_INTERNAL_59159296_4_k_cu_54f05035_239054cute7productE:
	.zero		1
	.type		_ZN40_INTERNAL_59159296_4_k_cu_54f05035_239054cuda3std3__45__cpo3endE,@object
	.size		_ZN40_INTERNAL_59159296_4_k_cu_54f05035_239054cuda3std3__45__cpo3endE,(_ZN40_INTERNAL_59159296_4_k_cu_54f05035_239054cuda3std3__419piecewise_constructE - _ZN40_INTERNAL_59159296_4_k_cu_54f05035_239054cuda3std3__45__cpo3endE)
_ZN40_INTERNAL_59159296_4_k_cu_54f05035_239054cuda3std3__45__cpo3endE:
	.zero		1
	.type		_ZN40_INTERNAL_59159296_4_k_cu_54f05035_239054cuda3std3__419piecewise_constructE,@object
	.size		_ZN40_INTERNAL_59159296_4_k_cu_54f05035_239054cuda3std3__419piecewise_constructE,(_ZN40_INTERNAL_59159296_4_k_cu_54f05035_239054cuda3std3__45__cpo4cendE - _ZN40_INTERNAL_59159296_4_k_cu_54f05035_239054cuda3std3__419piecewise_constructE)
_ZN40_INTERNAL_59159296_4_k_cu_54f05035_239054cuda3std3__419piecewise_constructE:
	.zero		1
	.type		_ZN40_INTERNAL_59159296_4_k_cu_54f05035_239054cuda3std3__45__cpo4cendE,@object
	.size		_ZN40_INTERNAL_59159296_4_k_cu_54f05035_239054cuda3std3__45__cpo4cendE,(_ZN40_INTERNAL_59159296_4_k_cu_54f05035_239054cuda3std6ranges3__45__cpo4swapE - _ZN40_INTERNAL_59159296_4_k_cu_54f05035_239054cuda3std3__45__cpo4cendE)
_ZN40_INTERNAL_59159296_4_k_cu_54f05035_239054cuda3std3__45__cpo4cendE:
	.zero		1
	.type		_ZN40_INTERNAL_59159296_4_k_cu_54f05035_239054cuda3std6ranges3__45__cpo4swapE,@object
	.size		_ZN40_INTERNAL_59159296_4_k_cu_54f05035_239054cuda3std6ranges3__45__cpo4swapE,(.L_10 - _ZN40_INTERNAL_59159296_4_k_cu_54f05035_239054cuda3std6ranges3__45__cpo4swapE)
_ZN40_INTERNAL_59159296_4_k_cu_54f05035_239054cuda3std6ranges3__45__cpo4swapE:
	.zero		1
.L_10:


//--------------------- .nv.constant0._ZN7cutlass13device_kernelINS_4gemm6kernel13GemmUniversalIN4cute5tupleIJiiiiEEENS1_10collective13CollectiveMmaINS1_35MainloopSm100TmaUmmaWarpSpecializedILi3ELi2ELi4ENS5_IJNS4_1CILi1EEESB_SB_EEEEENS5_IJNSA_ILi64EEESE_NSA_ILi128EEEEEENS_10tfloat32_tENS5_IJlSB_lEEESH_SI_NS4_8TiledMMAINS4_8MMA_AtomIJNS4_17SM100_MMA_TF32_SSISH_SH_fLi64ELi64ELNS4_4UMMA5MajorE0ELSN_0ELNSM_7ScaleInE0ELSO_0EEEEEENS4_6LayoutISC_NS5_IJNSA_ILi0EEESS_SS_EEEEENS5_IJNS4_10UnderscoreESV_SV_EEEEENS4_13SM90_TMA_LOADENS4_14ComposedLayoutINS4_7SwizzleILi3ELi4ELi3EEENS4_18smem_ptr_flag_bitsILi32EEENSR_INS5_IJNSA_ILi8EEENSA_ILi32EEEEEENS5_IJS15_SB_EEEEEEEvNS4_8identityESY_S19_vS1A_EENS_8epilogue10collective18CollectiveEpilogueINS1C_23Sm100TmaWarpSpecializedILi3ELi2ELi16ELb1ELb0EEEJSG_NS5_IJNSR_ISE_SB_EENSR_IS15_SB_EEEEESH_SI_SH_SI_NS1C_6fusion15FusionCallbacksIS1G_NS1K_17LinearCombinationISH_fSH_fLNS_15FloatRoundStyleE2EEESG_S1J_JEEENS4_5SM1004TMEM4LOAD26SM100_TMEM_LOAD_16dp128b8xESY_S19_NS4_17SM75_U32x4_LDSM_NENS4_14SM90_TMA_STOREES19_NS4_17SM90_U32x4_STSM_NENS4_39AutoVectorizingCopyWithAssumedAlignmentILi128EEEEEEvvEEEEvNT_6ParamsE --------------------------
	.section	.nv.constant0._ZN7cutlass13device_kernelINS_4gemm6kernel13GemmUniversalIN4cute5tupleIJiiiiEEENS1_10collective13CollectiveMmaINS1_35MainloopSm100TmaUmmaWarpSpecializedILi3ELi2ELi4ENS5_IJNS4_1CILi1EEESB_SB_EEEEENS5_IJNSA_ILi64EEESE_NSA_ILi128EEEEEENS_10tfloat32_tENS5_IJlSB_lEEESH_SI_NS4_8TiledMMAINS4_8MMA_AtomIJNS4_17SM100_MMA_TF32_SSISH_SH_fLi64ELi64ELNS4_4UMMA5MajorE0ELSN_0ELNSM_7ScaleInE0ELSO_0EEEEEENS4_6LayoutISC_NS5_IJNSA_ILi0EEESS_SS_EEEEENS5_IJNS4_10UnderscoreESV_SV_EEEEENS4_13SM90_TMA_LOADENS4_14ComposedLayoutINS4_7SwizzleILi3ELi4ELi3EEENS4_18smem_ptr_flag_bitsILi32EEENSR_INS5_IJNSA_ILi8EEENSA_ILi32EEEEEENS5_IJS15_SB_EEEEEEEvNS4_8identityESY_S19_vS1A_EENS_8epilogue10collective18CollectiveEpilogueINS1C_23Sm100TmaWarpSpecializedILi3ELi2ELi16ELb1ELb0EEEJSG_NS5_IJNSR_ISE_SB_EENSR_IS15_SB_EEEEESH_SI_SH_SI_NS1C_6fusion15FusionCallbacksIS1G_NS1K_17LinearCombinationISH_fSH_fLNS_15FloatRoundStyleE2EEESG_S1J_JEEENS4_5SM1004TMEM4LOAD26SM100_TMEM_LOAD_16dp128b8xESY_S19_NS4_17SM75_U32x4_LDSM_NENS4_14SM90_TMA_STOREES19_NS4_17SM90_U32x4_STSM_NENS4_39AutoVectorizingCopyWithAssumedAlignmentILi128EEEEEEvvEEEEvNT_6ParamsE,"a",@progbits
	.sectionflags	@""
	.align	4
.nv.constant0._ZN7cutlass13device_kernelINS_4gemm6kernel13GemmUniversalIN4cute5tupleIJiiiiEEENS1_10collective13CollectiveMmaINS1_35MainloopSm100TmaUmmaWarpSpecializedILi3ELi2ELi4ENS5_IJNS4_1CILi1EEESB_SB_EEEEENS5_IJNSA_ILi64EEESE_NSA_ILi128EEEEEENS_10tfloat32_tENS5_IJlSB_lEEESH_SI_NS4_8TiledMMAINS4_8MMA_AtomIJNS4_17SM100_MMA_TF32_SSISH_SH_fLi64ELi64ELNS4_4UMMA5MajorE0ELSN_0ELNSM_7ScaleInE0ELSO_0EEEEEENS4_6LayoutISC_NS5_IJNSA_ILi0EEESS_SS_EEEEENS5_IJNS4_10UnderscoreESV_SV_EEEEENS4_13SM90_TMA_LOADENS4_14ComposedLayoutINS4_7SwizzleILi3ELi4ELi3EEENS4_18smem_ptr_flag_bitsILi32EEENSR_INS5_IJNSA_ILi8EEENSA_ILi32EEEEEENS5_IJS15_SB_EEEEEEEvNS4_8identityESY_S19_vS1A_EENS_8epilogue10collective18CollectiveEpilogueINS1C_23Sm100TmaWarpSpecializedILi3ELi2ELi16ELb1ELb0EEEJSG_NS5_IJNSR_ISE_SB_EENSR_IS15_SB_EEEEESH_SI_SH_SI_NS1C_6fusion15FusionCallbacksIS1G_NS1K_17LinearCombinationISH_fSH_fLNS_15FloatRoundStyleE2EEESG_S1J_JEEENS4_5SM1004TMEM4LOAD26SM100_TMEM_LOAD_16dp128b8xESY_S19_NS4_17SM75_U32x4_LDSM_NENS4_14SM90_TMA_STOREES19_NS4_17SM90_U32x4_STSM_NENS4_39AutoVectorizingCopyWithAssumedAlignmentILi128EEEEEEvvEEEEvNT_6ParamsE:
	.zero		2944


//--------------------- SYMBOLS --------------------------

	.type		.nv.reservedSmem.offset0,@object
	.size		.nv.reservedSmem.offset0,0x4
	.type		.nv.reservedSmem.cap,@object
	.size		.nv.reservedSmem.cap,0x4
	.type		__assertfail,@function
